	.target	sm_90a

	.elftype	@"ET_EXEC"


//--------------------- .note.nv.tkinfo           --------------------------
	.section	.note.nv.tkinfo,"",@"SHT_NOTE"
	.sectionflags	@"SHF_NOTE_NV_TKINFO"
	.tkinfo
        /*0018*/ 	.word	0x00000002
        /*0030*/ 	.string	""
        /*0030*/ 	.string	"ptxas"
        /*0030*/ 	.string	"Cuda compilation tools, release 13.0, V13.0.88"
        /*0030*/ 	.string	"Build cuda_13.0.r13.0/compiler.36424714_0"
        /*0030*/ 	.string	"-arch sm_90a -m 64 "



//--------------------- .note.nv.cuinfo           --------------------------
	.section	.note.nv.cuinfo,"",@"SHT_NOTE"
	.sectionflags	@"SHF_NOTE_NV_CUINFO"
        /*0018*/ 	.short	0x0002
        /*001a*/ 	.short	0x005a
        /*001c*/ 	.short	0x0082
	.zero		2


//--------------------- .nv.info                  --------------------------
	.section	.nv.info,"",@"SHT_CUDA_INFO"
	.align	4


	//----- nvinfo : EIATTR_REGCOUNT
	.align		4
        /*0000*/ 	.byte	0x04, 0x2f
        /*0002*/ 	.short	(.L_15 - .L_14)
	.align		4
.L_14:
        /*0004*/ 	.word	index@(_ZN7cutlass13device_kernelINS_4gemm6kernel13GemmUniversalIN4cute5tupleIJiiiiEEENS1_10collective13CollectiveMmaINS1_34MainloopSm90TmaGmmaWarpSpecializedILi7ENS5_IJNS4_1CILi4EEENSA_ILi2EEENSA_ILi1EEEEEENS1_32KernelTmaWarpSpecializedPingpongEEENS5_IJNSA_ILi64EEESH_NSA_ILi128EEEEEENS_6half_tENS5_IJlSD_lEEESK_SL_NS4_8TiledMMAINS4_8MMA_AtomIJNS4_4SM904GMMA25MMA_64x64x16_F32F16F16_SSILNSP_5MajorE0ELSR_0ELNSP_7ScaleInE1ELSS_1EEEEEENS4_6LayoutINS5_IJSD_SD_SD_EEENS5_IJNSA_ILi0EEESX_SX_EEEEENS5_IJNS4_10UnderscoreES10_S10_EEEEENS4_23SM90_TMA_LOAD_MULTICASTENS4_14ComposedLayoutINS4_7SwizzleILi3ELi4ELi3EEENS4_18smem_ptr_flag_bitsILi16EEENSV_INS5_IJNSA_ILi8EEESH_EEENS5_IJSH_SD_EEEEEEEvNS4_8identityES13_S1D_vS1E_EENS_8epilogue10collective6detail29Sm90TmaWarpSpecializedAdapterINS1H_15DefaultEpilogueISK_SL_SL_NS1G_6thread17LinearCombinationISK_Li1EffLNS1L_9ScaleType4KindE0ELNS_15FloatRoundStyleE2ESK_EENS1_15EpilogueDefaultEEEEEvvEEEEvNT_6ParamsE)
        /*0008*/ 	.word	0x000000a8


	//----- nvinfo : EIATTR_FRAME_SIZE
	.align		4
.L_15:
        /*000c*/ 	.byte	0x04, 0x11
        /*000e*/ 	.short	(.L_17 - .L_16)
	.align		4
.L_16:
        /*0010*/ 	.word	index@(_ZN7cutlass13device_kernelINS_4gemm6kernel13GemmUniversalIN4cute5tupleIJiiiiEEENS1_10collective13CollectiveMmaINS1_34MainloopSm90TmaGmmaWarpSpecializedILi7ENS5_IJNS4_1CILi4EEENSA_ILi2EEENSA_ILi1EEEEEENS1_32KernelTmaWarpSpecializedPingpongEEENS5_IJNSA_ILi64EEESH_NSA_ILi128EEEEEENS_6half_tENS5_IJlSD_lEEESK_SL_NS4_8TiledMMAINS4_8MMA_AtomIJNS4_4SM904GMMA25MMA_64x64x16_F32F16F16_SSILNSP_5MajorE0ELSR_0ELNSP_7ScaleInE1ELSS_1EEEEEENS4_6LayoutINS5_IJSD_SD_SD_EEENS5_IJNSA_ILi0EEESX_SX_EEEEENS5_IJNS4_10UnderscoreES10_S10_EEEEENS4_23SM90_TMA_LOAD_MULTICASTENS4_14ComposedLayoutINS4_7SwizzleILi3ELi4ELi3EEENS4_18smem_ptr_flag_bitsILi16EEENSV_INS5_IJNSA_ILi8EEESH_EEENS5_IJSH_SD_EEEEEEEvNS4_8identityES13_S1D_vS1E_EENS_8epilogue10collective6detail29Sm90TmaWarpSpecializedAdapterINS1H_15DefaultEpilogueISK_SL_SL_NS1G_6thread17LinearCombinationISK_Li1EffLNS1L_9ScaleType4KindE0ELNS_15FloatRoundStyleE2ESK_EENS1_15EpilogueDefaultEEEEEvvEEEEvNT_6ParamsE)
        /*0014*/ 	.word	0x00000008


	//----- nvinfo : EIATTR_MIN_STACK_SIZE
	.align		4
.L_17:
        /*0018*/ 	.byte	0x04, 0x12
        /*001a*/ 	.short	(.L_19 - .L_18)
	.align		4
.L_18:
        /*001c*/ 	.word	index@(_ZN7cutlass13device_kernelINS_4gemm6kernel13GemmUniversalIN4cute5tupleIJiiiiEEENS1_10collective13CollectiveMmaINS1_34MainloopSm90TmaGmmaWarpSpecializedILi7ENS5_IJNS4_1CILi4EEENSA_ILi2EEENSA_ILi1EEEEEENS1_32KernelTmaWarpSpecializedPingpongEEENS5_IJNSA_ILi64EEESH_NSA_ILi128EEEEEENS_6half_tENS5_IJlSD_lEEESK_SL_NS4_8TiledMMAINS4_8MMA_AtomIJNS4_4SM904GMMA25MMA_64x64x16_F32F16F16_SSILNSP_5MajorE0ELSR_0ELNSP_7ScaleInE1ELSS_1EEEEEENS4_6LayoutINS5_IJSD_SD_SD_EEENS5_IJNSA_ILi0EEESX_SX_EEEEENS5_IJNS4_10UnderscoreES10_S10_EEEEENS4_23SM90_TMA_LOAD_MULTICASTENS4_14ComposedLayoutINS4_7SwizzleILi3ELi4ELi3EEENS4_18smem_ptr_flag_bitsILi16EEENSV_INS5_IJNSA_ILi8EEESH_EEENS5_IJSH_SD_EEEEEEEvNS4_8identityES13_S1D_vS1E_EENS_8epilogue10collective6detail29Sm90TmaWarpSpecializedAdapterINS1H_15DefaultEpilogueISK_SL_SL_NS1G_6thread17LinearCombinationISK_Li1EffLNS1L_9ScaleType4KindE0ELNS_15FloatRoundStyleE2ESK_EENS1_15EpilogueDefaultEEEEEvvEEEEvNT_6ParamsE)
        /*0020*/ 	.word	0x00000008
.L_19:


//--------------------- .nv.compat                --------------------------
	.section	.nv.compat,"",@"SHT_CUDA_COMPAT_INFO"
	.align	4
        /*0000*/ 	.byte	0x02, 0x09, 0x01, 0x00, 0x02, 0x02, 0x04, 0x00, 0x02, 0x05, 0x05, 0x00, 0x03, 0x07, 0x01, 0x01
        /*0010*/ 	.byte	0x02, 0x03, 0x01, 0x00, 0x02, 0x06, 0x01, 0x00, 0x04, 0x0b, 0x08, 0x00, 0x00, 0x00, 0x00, 0x00
        /*0020*/ 	.byte	0x00, 0x00, 0x00, 0x00


//--------------------- .nv.info._ZN7cutlass13device_kernelINS_4gemm6kernel13GemmUniversalIN4cute5tupleIJiiiiEEENS1_10collective13CollectiveMmaINS1_34MainloopSm90TmaGmmaWarpSpecializedILi7ENS5_IJNS4_1CILi4EEENSA_ILi2EEENSA_ILi1EEEEEENS1_32KernelTmaWarpSpecializedPingpongEEENS5_IJNSA_ILi64EEESH_NSA_ILi128EEEEEENS_6half_tENS5_IJlSD_lEEESK_SL_NS4_8TiledMMAINS4_8MMA_AtomIJNS4_4SM904GMMA25MMA_64x64x16_F32F16F16_SSILNSP_5MajorE0ELSR_0ELNSP_7ScaleInE1ELSS_1EEEEEENS4_6LayoutINS5_IJSD_SD_SD_EEENS5_IJNSA_ILi0EEESX_SX_EEEEENS5_IJNS4_10UnderscoreES10_S10_EEEEENS4_23SM90_TMA_LOAD_MULTICASTENS4_14ComposedLayoutINS4_7SwizzleILi3ELi4ELi3EEENS4_18smem_ptr_flag_bitsILi16EEENSV_INS5_IJNSA_ILi8EEESH_EEENS5_IJSH_SD_EEEEEEEvNS4_8identityES13_S1D_vS1E_EENS_8epilogue10collective6detail29Sm90TmaWarpSpecializedAdapterINS1H_15DefaultEpilogueISK_SL_SL_NS1G_6thread17LinearCombinationISK_Li1EffLNS1L_9ScaleType4KindE0ELNS_15FloatRoundStyleE2ESK_EENS1_15EpilogueDefaultEEEEEvvEEEEvNT_6ParamsE --------------------------
	.section	.nv.info._ZN7cutlass13device_kernelINS_4gemm6kernel13GemmUniversalIN4cute5tupleIJiiiiEEENS1_10collective13CollectiveMmaINS1_34MainloopSm90TmaGmmaWarpSpecializedILi7ENS5_IJNS4_1CILi4EEENSA_ILi2EEENSA_ILi1EEEEEENS1_32KernelTmaWarpSpecializedPingpongEEENS5_IJNSA_ILi64EEESH_NSA_ILi128EEEEEENS_6half_tENS5_IJlSD_lEEESK_SL_NS4_8TiledMMAINS4_8MMA_AtomIJNS4_4SM904GMMA25MMA_64x64x16_F32F16F16_SSILNSP_5MajorE0ELSR_0ELNSP_7ScaleInE1ELSS_1EEEEEENS4_6LayoutINS5_IJSD_SD_SD_EEENS5_IJNSA_ILi0EEESX_SX_EEEEENS5_IJNS4_10UnderscoreES10_S10_EEEEENS4_23SM90_TMA_LOAD_MULTICASTENS4_14ComposedLayoutINS4_7SwizzleILi3ELi4ELi3EEENS4_18smem_ptr_flag_bitsILi16EEENSV_INS5_IJNSA_ILi8EEESH_EEENS5_IJSH_SD_EEEEEEEvNS4_8identityES13_S1D_vS1E_EENS_8epilogue10collective6detail29Sm90TmaWarpSpecializedAdapterINS1H_15DefaultEpilogueISK_SL_SL_NS1G_6thread17LinearCombinationISK_Li1EffLNS1L_9ScaleType4KindE0ELNS_15FloatRoundStyleE2ESK_EENS1_15EpilogueDefaultEEEEEvvEEEEvNT_6ParamsE,"",@"SHT_CUDA_INFO"
	.sectionflags	@""
	.align	4


	//----- nvinfo : EIATTR_CUDA_API_VERSION
	.align		4
        /*0000*/ 	.byte	0x04, 0x37
        /*0002*/ 	.short	(.L_21 - .L_20)
.L_20:
        /*0004*/ 	.word	0x00000082


	//----- nvinfo : EIATTR_KPARAM_INFO
	.align		4
.L_21:
        /*0008*/ 	.byte	0x04, 0x17
        /*000a*/ 	.short	(.L_23 - .L_22)
.L_22:
        /*000c*/ 	.word	0x00000000
        /*0010*/ 	.short	0x0000
        /*0012*/ 	.short	0x0070
        /*0014*/ 	.byte	0x00, 0xf0, 0x01, 0x10


	//----- nvinfo : EIATTR_SPARSE_MMA_MASK
	.align		4
.L_23:
        /*0018*/ 	.byte	0x03, 0x50
        /*001a*/ 	.short	0x0000


	//----- nvinfo : EIATTR_MAXREG_COUNT
	.align		4
        /*001c*/ 	.byte	0x03, 0x1b
        /*001e*/ 	.short	0x00a8


	//----- nvinfo : EIATTR_NUM_BARRIERS
	.align		4
        /*0020*/ 	.byte	0x02, 0x4c
        /*0022*/ 	.byte	0x01
	.zero		1


	//----- nvinfo : EIATTR_EXTERNS
	.align		4
        /*0024*/ 	.byte	0x04, 0x0f
        /*0026*/ 	.short	(.L_25 - .L_24)


	//   ....[0]....
	.align		4
.L_24:
        /*0028*/ 	.word	index@(__assertfail)


	//----- nvinfo : EIATTR_ANNOTATIONS
	.align		4
.L_25:
        /*002c*/ 	.byte	0x04, 0x55
        /*002e*/ 	.short	(.L_27 - .L_26)


	//   ....[0]....
.L_26:
        /*0030*/ 	.word	0x00000001
        /*0034*/ 	.byte	0x30, 0x0e, 0x00, 0x00, 0x01, 0x00, 0x00, 0x00, 0x00, 0x15, 0x00, 0x00, 0x01, 0x00, 0x00, 0x00
        /*0044*/ 	.byte	0xd0, 0x49, 0x00, 0x00, 0x01, 0x00, 0x00, 0x00, 0x20, 0x58, 0x00, 0x00


	//----- nvinfo : EIATTR_MERCURY_ISA_VERSION
	.align		4
.L_27:
        /*0050*/ 	.byte	0x03, 0x5f
        /*0052*/ 	.short	0x0101


	//----- nvinfo : EIATTR_INT_WARP_WIDE_INSTR_OFFSETS
	.align		4
        /*0054*/ 	.byte	0x04, 0x31
        /*0056*/ 	.short	(.L_29 - .L_28)


	//   ....[0]....
.L_28:
        /*0058*/ 	.word	0x00000560


	//   ....[1]....
        /*005c*/ 	.word	0x00000600


	//   ....[2]....
        /*0060*/ 	.word	0x00000620


	//   ....[3]....
        /*0064*/ 	.word	0x00000630


	//   ....[4]....
        /*0068*/ 	.word	0x00000680


	//   ....[5]....
        /*006c*/ 	.word	0x000006a0


	//   ....[6]....
        /*0070*/ 	.word	0x000007f0


	//   ....[7]....
        /*0074*/ 	.word	0x00000830


	//----- nvinfo : EIATTR_COOP_GROUP_MASK_REGIDS
	.align		4
.L_29:
        /*0078*/ 	.byte	0x04, 0x29
        /*007a*/ 	.short	(.L_31 - .L_30)


	//   ....[0]....
.L_30:
        /*007c*/ 	.word	0xffffffff


	//   ....[1]....
        /*0080*/ 	.word	0xffffffff


	//   ....[2]....
        /*0084*/ 	.word	0xffffffff


	//   ....[3]....
        /*0088*/ 	.word	0xffffffff


	//   ....[4]....
        /*008c*/ 	.word	0xffffffff


	//   ....[5]....
        /*0090*/ 	.word	0xffffffff


	//   ....[6]....
        /*0094*/ 	.word	0xffffffff


	//----- nvinfo : EIATTR_COOP_GROUP_INSTR_OFFSETS
	.align		4
.L_31:
        /*0098*/ 	.byte	0x04, 0x28
        /*009a*/ 	.short	(.L_33 - .L_32)


	//   ....[0]....
.L_32:
        /*009c*/ 	.word	0x00000070


	//   ....[1]....
        /*00a0*/ 	.word	0x00000080


	//   ....[2]....
        /*00a4*/ 	.word	0x00000140


	//   ....[3]....
        /*00a8*/ 	.word	0x00000330


	//   ....[4]....
        /*00ac*/ 	.word	0x00000370


	//   ....[5]....
        /*00b0*/ 	.word	0x000003b0


	//   ....[6]....
        /*00b4*/ 	.word	0x000009e0


	//----- nvinfo : EIATTR_REG_RECONFIG
	.align		4
.L_33:
        /*00b8*/ 	.byte	0x01, 0x54
	.zero		2


	//----- nvinfo : EIATTR_SYSCALL_OFFSETS
	.align		4
        /*00bc*/ 	.byte	0x04, 0x46
        /*00be*/ 	.short	(.L_35 - .L_34)


	//   ....[0]....
.L_34:
        /*00c0*/ 	.word	0x000019f0


	//----- nvinfo : EIATTR_MBARRIER_INSTR_OFFSETS
	.align		4
.L_35:
        /*00c4*/ 	.byte	0x04, 0x39
        /*00c6*/ 	.short	(.L_37 - .L_36)


	//   ....[0]....
.L_36:
        /*00c8*/ 	.word	0x00000240
        /*00cc*/ 	.word	0x000000ff
        /*00d0*/ 	.word	0x00000000
        /*00d4*/ 	.short	0x0100
        /*00d6*/ 	.byte	0x08
	.zero		1


	//   ....[1]....
        /*00d8*/ 	.word	0x00000250
        /*00dc*/ 	.word	0x000000ff
        /*00e0*/ 	.word	0x00000038
        /*00e4*/ 	.short	0x0100
        /*00e6*/ 	.byte	0x08
	.zero		1


	//   ....[2]....
        /*00e8*/ 	.word	0x00000260
        /*00ec*/ 	.word	0x000000ff
        /*00f0*/ 	.word	0x00000008
        /*00f4*/ 	.short	0x0100
        /*00f6*/ 	.byte	0x08
	.zero		1


	//   ....[3]....
        /*00f8*/ 	.word	0x00000270
        /*00fc*/ 	.word	0x000000ff
        /*0100*/ 	.word	0x00000040
        /*0104*/ 	.short	0x0100
        /*0106*/ 	.byte	0x08
	.zero		1


	//   ....[4]....
        /*0108*/ 	.word	0x00000280
        /*010c*/ 	.word	0x000000ff
        /*0110*/ 	.word	0x00000010
        /*0114*/ 	.short	0x0100
        /*0116*/ 	.byte	0x08
	.zero		1


	//   ....[5]....
        /*0118*/ 	.word	0x00000290
        /*011c*/ 	.word	0x000000ff
        /*0120*/ 	.word	0x00000048
        /*0124*/ 	.short	0x0100
        /*0126*/ 	.byte	0x08
	.zero		1


	//   ....[6]....
        /*0128*/ 	.word	0x000002a0
        /*012c*/ 	.word	0x000000ff
        /*0130*/ 	.word	0x00000018
        /*0134*/ 	.short	0x0100
        /*0136*/ 	.byte	0x08
	.zero		1


	//   ....[7]....
        /*0138*/ 	.word	0x000002b0
        /*013c*/ 	.word	0x000000ff
        /*0140*/ 	.word	0x00000050
        /*0144*/ 	.short	0x0100
        /*0146*/ 	.byte	0x08
	.zero		1


	//   ....[8]....
        /*0148*/ 	.word	0x000002c0
        /*014c*/ 	.word	0x000000ff
        /*0150*/ 	.word	0x00000020
        /*0154*/ 	.short	0x0100
        /*0156*/ 	.byte	0x08
	.zero		1


	//   ....[9]....
        /*0158*/ 	.word	0x000002d0
        /*015c*/ 	.word	0x000000ff
        /*0160*/ 	.word	0x00000058
        /*0164*/ 	.short	0x0100
        /*0166*/ 	.byte	0x08
	.zero		1


	//   ....[10]....
        /*0168*/ 	.word	0x000002e0
        /*016c*/ 	.word	0x000000ff
        /*0170*/ 	.word	0x00000028
        /*0174*/ 	.short	0x0100
        /*0176*/ 	.byte	0x08
	.zero		1


	//   ....[11]....
        /*0178*/ 	.word	0x000002f0
        /*017c*/ 	.word	0x000000ff
        /*0180*/ 	.word	0x00000060
        /*0184*/ 	.short	0x0100
        /*0186*/ 	.byte	0x08
	.zero		1


	//   ....[12]....
        /*0188*/ 	.word	0x00000300
        /*018c*/ 	.word	0x000000ff
        /*0190*/ 	.word	0x00000030
        /*0194*/ 	.short	0x0100
        /*0196*/ 	.byte	0x08
	.zero		1


	//   ....[13]....
        /*0198*/ 	.word	0x00000310
        /*019c*/ 	.word	0x000000ff
        /*01a0*/ 	.word	0x00000068
        /*01a4*/ 	.short	0x0100
        /*01a6*/ 	.byte	0x08
	.zero		1


	//   ....[14]....
        /*01a8*/ 	.word	0x00000860
        /*01ac*/ 	.word	0x000000ff
        /*01b0*/ 	.word	0x000000a0
        /*01b4*/ 	.short	0x0100
        /*01b6*/ 	.byte	0x08
	.zero		1


	//   ....[15]....
        /*01b8*/ 	.word	0x00000900
        /*01bc*/ 	.word	0x000000ff
        /*01c0*/ 	.word	0x000000a8
        /*01c4*/ 	.short	0x0100
        /*01c6*/ 	.byte	0x08
	.zero		1


	//   ....[16]....
        /*01c8*/ 	.word	0x00000960
        /*01cc*/ 	.word	0x000000ff
        /*01d0*/ 	.word	0x00000080
        /*01d4*/ 	.short	0x0100
        /*01d6*/ 	.byte	0x09
	.zero		1


	//   ....[17]....
        /*01d8*/ 	.word	0x00000970
        /*01dc*/ 	.word	0x000000ff
        /*01e0*/ 	.word	0x00000088
        /*01e4*/ 	.short	0x0100
        /*01e6*/ 	.byte	0x09
	.zero		1


	//   ....[18]....
        /*01e8*/ 	.word	0x00000980
        /*01ec*/ 	.word	0x000000ff
        /*01f0*/ 	.word	0x00000090
        /*01f4*/ 	.short	0x0100
        /*01f6*/ 	.byte	0x09
	.zero		1


	//   ....[19]....
        /*01f8*/ 	.word	0x00000990
        /*01fc*/ 	.word	0x000000ff
        /*0200*/ 	.word	0x00000098
        /*0204*/ 	.short	0x0100
        /*0206*/ 	.byte	0x09
	.zero		1


	//   ....[20]....
        /*0208*/ 	.word	0x000018b0
        /*020c*/ 	.word	0x000000ff
        /*0210*/ 	.word	0xfffffff8
        /*0214*/ 	.short	0x010a
        /*0216*/ 	.byte	0x2b
	.zero		1


	//   ....[21]....
        /*0218*/ 	.word	0x00001a70
        /*021c*/ 	.word	0x00000003
        /*0220*/ 	.word	0x00000000
        /*0224*/ 	.short	0x010a
        /*0226*/ 	.byte	0x3f
	.zero		1


	//   ....[22]....
        /*0228*/ 	.word	0x00001ab0
        /*022c*/ 	.word	0x00000003
        /*0230*/ 	.word	0x00000000
        /*0234*/ 	.short	0x010a
        /*0236*/ 	.byte	0x3f
	.zero		1


	//   ....[23]....
        /*0238*/ 	.word	0x00001f70
        /*023c*/ 	.word	0x000000ff
        /*0240*/ 	.word	0x00000000
        /*0244*/ 	.short	0x010a
        /*0246*/ 	.byte	0x04
	.zero		1


	//   ....[24]....
        /*0248*/ 	.word	0x00001fb0
        /*024c*/ 	.word	0x000000ff
        /*0250*/ 	.word	0x00000000
        /*0254*/ 	.short	0x010a
        /*0256*/ 	.byte	0x04
	.zero		1


	//   ....[25]....
        /*0258*/ 	.word	0x000023d0
        /*025c*/ 	.word	0x00000005
        /*0260*/ 	.word	0x00000000
        /*0264*/ 	.short	0x0101
        /*0266*/ 	.byte	0x3f
	.zero		1


	//   ....[26]....
        /*0268*/ 	.word	0x000024e0
        /*026c*/ 	.word	0x00000003
        /*0270*/ 	.word	0x00000000
        /*0274*/ 	.short	0x0101
        /*0276*/ 	.byte	0x30
	.zero		1


	//   ....[27]....
        /*0278*/ 	.word	0x00002610
        /*027c*/ 	.word	0x00000000
        /*0280*/ 	.word	0x00000000
        /*0284*/ 	.short	0x0101
        /*0286*/ 	.byte	0x3f
	.zero		1


	//   ....[28]....
        /*0288*/ 	.word	0x00002690
        /*028c*/ 	.word	0x000000ff
        /*0290*/ 	.word	0x00000008
        /*0294*/ 	.short	0x010a
        /*0296*/ 	.byte	0x2b
	.zero		1


	//   ....[29]....
        /*0298*/ 	.word	0x00004a10
        /*029c*/ 	.word	0x00000000
        /*02a0*/ 	.word	0x00000000
        /*02a4*/ 	.short	0x0101
        /*02a6*/ 	.byte	0x30
	.zero		1


	//   ....[30]....
        /*02a8*/ 	.word	0x00005480
        /*02ac*/ 	.word	0x0000000b
        /*02b0*/ 	.word	0x00000038
        /*02b4*/ 	.short	0x010a
        /*02b6*/ 	.byte	0x3f
	.zero		1


	//   ....[31]....
        /*02b8*/ 	.word	0x00005980
        /*02bc*/ 	.word	0x00000006
        /*02c0*/ 	.word	0x000000a8
        /*02c4*/ 	.short	0x0101
        /*02c6*/ 	.byte	0x3f
	.zero		1


	//   ....[32]....
        /*02c8*/ 	.word	0x00006090
        /*02cc*/ 	.word	0x00000007
        /*02d0*/ 	.word	0x00000000
        /*02d4*/ 	.short	0x010a
        /*02d6*/ 	.byte	0x3f
	.zero		1


	//   ....[33]....
        /*02d8*/ 	.word	0x00006110
        /*02dc*/ 	.word	0x00000006
        /*02e0*/ 	.word	0x00000000
        /*02e4*/ 	.short	0x010a
        /*02e6*/ 	.byte	0x3f
	.zero		1


	//   ....[34]....
        /*02e8*/ 	.word	0x000061a0
        /*02ec*/ 	.word	0x00000007
        /*02f0*/ 	.word	0x00000000
        /*02f4*/ 	.short	0x010a
        /*02f6*/ 	.byte	0x3f
	.zero		1


	//   ....[35]....
        /*02f8*/ 	.word	0x00006230
        /*02fc*/ 	.word	0x00000006
        /*0300*/ 	.word	0x00000000
        /*0304*/ 	.short	0x010a
        /*0306*/ 	.byte	0x3f
	.zero		1


	//   ....[36]....
        /*0308*/ 	.word	0x000062c0
        /*030c*/ 	.word	0x00000007
        /*0310*/ 	.word	0x00000000
        /*0314*/ 	.short	0x010a
        /*0316*/ 	.byte	0x3f
	.zero		1


	//   ....[37]....
        /*0318*/ 	.word	0x00006350
        /*031c*/ 	.word	0x00000006
        /*0320*/ 	.word	0x00000000
        /*0324*/ 	.short	0x010a
        /*0326*/ 	.byte	0x3f
	.zero		1


	//   ....[38]....
        /*0328*/ 	.word	0x000063e0
        /*032c*/ 	.word	0x00000005
        /*0330*/ 	.word	0x00000000
        /*0334*/ 	.short	0x010a
        /*0336*/ 	.byte	0x3f
	.zero		1


	//   ....[39]....
        /*0338*/ 	.word	0x00006450
        /*033c*/ 	.word	0x00000003
        /*0340*/ 	.word	0xfffffff8
        /*0344*/ 	.short	0x010a
        /*0346*/ 	.byte	0x3f
	.zero		1


	//   ....[40]....
        /*0348*/ 	.word	0x000064a0
        /*034c*/ 	.word	0x00000003
        /*0350*/ 	.word	0x00000000
        /*0354*/ 	.short	0x010a
        /*0356*/ 	.byte	0x3f
	.zero		1


	//   ....[41]....
        /*0358*/ 	.word	0x00006500
        /*035c*/ 	.word	0x00000005
        /*0360*/ 	.word	0x00000000
        /*0364*/ 	.short	0x010a
        /*0366*/ 	.byte	0x3f
	.zero		1


	//   ....[42]....
        /*0368*/ 	.word	0x00006560
        /*036c*/ 	.word	0x00000003
        /*0370*/ 	.word	0x00000008
        /*0374*/ 	.short	0x010a
        /*0376*/ 	.byte	0x3f
	.zero		1


	//   ....[43]....
        /*0378*/ 	.word	0x00006630
        /*037c*/ 	.word	0x0000000b
        /*0380*/ 	.word	0x00000038
        /*0384*/ 	.short	0x010a
        /*0386*/ 	.byte	0x3f
	.zero		1


	//   ....[44]....
        /*0388*/ 	.word	0x00006700
        /*038c*/ 	.word	0x00000007
        /*0390*/ 	.word	0x00000000
        /*0394*/ 	.short	0x010a
        /*0396*/ 	.byte	0x3f
	.zero		1


	//   ....[45]....
        /*0398*/ 	.word	0x00006750
        /*039c*/ 	.word	0x00000006
        /*03a0*/ 	.word	0x00000000
        /*03a4*/ 	.short	0x010a
        /*03a6*/ 	.byte	0x3f
	.zero		1


	//   ....[46]....
        /*03a8*/ 	.word	0x000067a0
        /*03ac*/ 	.word	0x00000007
        /*03b0*/ 	.word	0x00000000
        /*03b4*/ 	.short	0x010a
        /*03b6*/ 	.byte	0x3f
	.zero		1


	//   ....[47]....
        /*03b8*/ 	.word	0x000067f0
        /*03bc*/ 	.word	0x00000006
        /*03c0*/ 	.word	0x00000000
        /*03c4*/ 	.short	0x010a
        /*03c6*/ 	.byte	0x3f
	.zero		1


	//   ....[48]....
        /*03c8*/ 	.word	0x00006840
        /*03cc*/ 	.word	0x00000007
        /*03d0*/ 	.word	0x00000000
        /*03d4*/ 	.short	0x010a
        /*03d6*/ 	.byte	0x3f
	.zero		1


	//   ....[49]....
        /*03d8*/ 	.word	0x00006890
        /*03dc*/ 	.word	0x00000006
        /*03e0*/ 	.word	0x00000000
        /*03e4*/ 	.short	0x010a
        /*03e6*/ 	.byte	0x3f
	.zero		1


	//----- nvinfo : EIATTR_NUM_MBARRIERS
	.align		4
.L_37:
        /*03e8*/ 	.byte	0x03, 0x38
        /*03ea*/ 	.short	0x0014


	//----- nvinfo : EIATTR_EXIT_INSTR_OFFSETS
	.align		4
        /*03ec*/ 	.byte	0x04, 0x1c
        /*03ee*/ 	.short	(.L_39 - .L_38)


	//   ....[0]....
.L_38:
        /*03f0*/ 	.word	0x00001490


	//   ....[1]....
        /*03f4*/ 	.word	0x000014f0


	//   ....[2]....
        /*03f8*/ 	.word	0x00005050


	//   ....[3]....
        /*03fc*/ 	.word	0x00005080


	//   ....[4]....
        /*0400*/ 	.word	0x00006430


	//----- nvinfo : EIATTR_MAX_THREADS
	.align		4
.L_39:
        /*0404*/ 	.byte	0x04, 0x05
        /*0406*/ 	.short	(.L_41 - .L_40)
.L_40:
        /*0408*/ 	.word	0x00000180
        /*040c*/ 	.word	0x00000001
        /*0410*/ 	.word	0x00000001


	//----- nvinfo : EIATTR_CRS_STACK_SIZE
	.align		4
.L_41:
        /*0414*/ 	.byte	0x04, 0x1e
        /*0416*/ 	.short	(.L_43 - .L_42)
.L_42:
        /*0418*/ 	.word	0x00000000


	//----- nvinfo : EIATTR_CBANK_PARAM_SIZE
	.align		4
.L_43:
        /*041c*/ 	.byte	0x03, 0x19
        /*041e*/ 	.short	0x0470


	//----- nvinfo : EIATTR_PARAM_CBANK
	.align		4
        /*0420*/ 	.byte	0x04, 0x0a
        /*0422*/ 	.short	(.L_45 - .L_44)
	.align		4
.L_44:
        /*0424*/ 	.word	index@(.nv.constant0._ZN7cutlass13device_kernelINS_4gemm6kernel13GemmUniversalIN4cute5tupleIJiiiiEEENS1_10collective13CollectiveMmaINS1_34MainloopSm90TmaGmmaWarpSpecializedILi7ENS5_IJNS4_1CILi4EEENSA_ILi2EEENSA_ILi1EEEEEENS1_32KernelTmaWarpSpecializedPingpongEEENS5_IJNSA_ILi64EEESH_NSA_ILi128EEEEEENS_6half_tENS5_IJlSD_lEEESK_SL_NS4_8TiledMMAINS4_8MMA_AtomIJNS4_4SM904GMMA25MMA_64x64x16_F32F16F16_SSILNSP_5MajorE0ELSR_0ELNSP_7ScaleInE1ELSS_1EEEEEENS4_6LayoutINS5_IJSD_SD_SD_EEENS5_IJNSA_ILi0EEESX_SX_EEEEENS5_IJNS4_10UnderscoreES10_S10_EEEEENS4_23SM90_TMA_LOAD_MULTICASTENS4_14ComposedLayoutINS4_7SwizzleILi3ELi4ELi3EEENS4_18smem_ptr_flag_bitsILi16EEENSV_INS5_IJNSA_ILi8EEESH_EEENS5_IJSH_SD_EEEEEEEvNS4_8identityES13_S1D_vS1E_EENS_8epilogue10collective6detail29Sm90TmaWarpSpecializedAdapterINS1H_15DefaultEpilogueISK_SL_SL_NS1G_6thread17LinearCombinationISK_Li1EffLNS1L_9ScaleType4KindE0ELNS_15FloatRoundStyleE2ESK_EENS1_15EpilogueDefaultEEEEEvvEEEEvNT_6ParamsE)
        /*0428*/ 	.short	0x0210
        /*042a*/ 	.short	0x0470


	//----- nvinfo : EIATTR_SW_WAR
	.align		4
.L_45:
        /*042c*/ 	.byte	0x04, 0x36
        /*042e*/ 	.short	(.L_47 - .L_46)
.L_46:
        /*0430*/ 	.word	0x00000008
.L_47:


//--------------------- .nv.callgraph             --------------------------
	.section	.nv.callgraph,"",@"SHT_CUDA_CALLGRAPH"
	.align	4
	.sectionentsize	8
	.align		4
        /*0000*/ 	.word	0x00000000
	.align		4
        /*0004*/ 	.word	0xffffffff
	.align		4
        /*0008*/ 	.word	index@(_ZN7cutlass13device_kernelINS_4gemm6kernel13GemmUniversalIN4cute5tupleIJiiiiEEENS1_10collective13CollectiveMmaINS1_34MainloopSm90TmaGmmaWarpSpecializedILi7ENS5_IJNS4_1CILi4EEENSA_ILi2EEENSA_ILi1EEEEEENS1_32KernelTmaWarpSpecializedPingpongEEENS5_IJNSA_ILi64EEESH_NSA_ILi128EEEEEENS_6half_tENS5_IJlSD_lEEESK_SL_NS4_8TiledMMAINS4_8MMA_AtomIJNS4_4SM904GMMA25MMA_64x64x16_F32F16F16_SSILNSP_5MajorE0ELSR_0ELNSP_7ScaleInE1ELSS_1EEEEEENS4_6LayoutINS5_IJSD_SD_SD_EEENS5_IJNSA_ILi0EEESX_SX_EEEEENS5_IJNS4_10UnderscoreES10_S10_EEEEENS4_23SM90_TMA_LOAD_MULTICASTENS4_14ComposedLayoutINS4_7SwizzleILi3ELi4ELi3EEENS4_18smem_ptr_flag_bitsILi16EEENSV_INS5_IJNSA_ILi8EEESH_EEENS5_IJSH_SD_EEEEEEEvNS4_8identityES13_S1D_vS1E_EENS_8epilogue10collective6detail29Sm90TmaWarpSpecializedAdapterINS1H_15DefaultEpilogueISK_SL_SL_NS1G_6thread17LinearCombinationISK_Li1EffLNS1L_9ScaleType4KindE0ELNS_15FloatRoundStyleE2ESK_EENS1_15EpilogueDefaultEEEEEvvEEEEvNT_6ParamsE)
	.align		4
        /*000c*/ 	.word	index@(__assertfail)
	.align		4
        /*0010*/ 	.word	0x00000000
	.align		4
        /*0014*/ 	.word	0xfffffffe
	.align		4
        /*0018*/ 	.word	0x00000000
	.align		4
        /*001c*/ 	.word	0xfffffffd
	.align		4
        /*0020*/ 	.word	0x00000000
	.align		4
        /*0024*/ 	.word	0xfffffffc


//--------------------- .nv.constant4             --------------------------
	.section	.nv.constant4,"a",@progbits
	.align	8
	.align		8
.nv.constant4:
        /*0000*/ 	.dword	__assertfail
	.align		8
        /*0008*/ 	.dword	__unnamed_1
	.align		8
        /*0010*/ 	.dword	_ZN40_INTERNAL_b38677a4_4_k_cu_6e45edd4_250144cuda3std3__45__cpo5beginE
	.align		8
        /*0018*/ 	.dword	_ZN40_INTERNAL_b38677a4_4_k_cu_6e45edd4_250144cuda3std3__45__cpo3endE
	.align		8
        /*0020*/ 	.dword	_ZN40_INTERNAL_b38677a4_4_k_cu_6e45edd4_250144cuda3std3__45__cpo6cbeginE
	.align		8
        /*0028*/ 	.dword	_ZN40_INTERNAL_b38677a4_4_k_cu_6e45edd4_250144cuda3std3__45__cpo4cendE
	.align		8
        /*0030*/ 	.dword	_ZN40_INTERNAL_b38677a4_4_k_cu_6e45edd4_250144cuda3std3__442_GLOBAL__N__b38677a4_4_k_cu_6e45edd4_250146ignoreE
	.align		8
        /*0038*/ 	.dword	_ZN40_INTERNAL_b38677a4_4_k_cu_6e45edd4_250144cuda3std3__419piecewise_constructE
	.align		8
        /*0040*/ 	.dword	_ZN40_INTERNAL_b38677a4_4_k_cu_6e45edd4_250144cuda3std3__48in_placeE
	.align		8
        /*0048*/ 	.dword	_ZN40_INTERNAL_b38677a4_4_k_cu_6e45edd4_250144cuda3std6ranges3__45__cpo4swapE
	.align		8
        /*0050*/ 	.dword	_ZN40_INTERNAL_b38677a4_4_k_cu_6e45edd4_250144cuda3std6ranges3__45__cpo9iter_moveE
	.align		8
        /*0058*/ 	.dword	_ZN40_INTERNAL_b38677a4_4_k_cu_6e45edd4_250144cute7productE
	.align		8
        /*0060*/ 	.dword	_ZN40_INTERNAL_b38677a4_4_k_cu_6e45edd4_250144cute1_E
	.align		8
        /*0068*/ 	.dword	$str$22
	.align		8
        /*0070*/ 	.dword	$str$23


//--------------------- .text._ZN7cutlass13device_kernelINS_4gemm6kernel13GemmUniversalIN4cute5tupleIJiiiiEEENS1_10collective13CollectiveMmaINS1_34MainloopSm90TmaGmmaWarpSpecializedILi7ENS5_IJNS4_1CILi4EEENSA_ILi2EEENSA_ILi1EEEEEENS1_32KernelTmaWarpSpecializedPingpongEEENS5_IJNSA_ILi64EEESH_NSA_ILi128EEEEEENS_6half_tENS5_IJlSD_lEEESK_SL_NS4_8TiledMMAINS4_8MMA_AtomIJNS4_4SM904GMMA25MMA_64x64x16_F32F16F16_SSILNSP_5MajorE0ELSR_0ELNSP_7ScaleInE1ELSS_1EEEEEENS4_6LayoutINS5_IJSD_SD_SD_EEENS5_IJNSA_ILi0EEESX_SX_EEEEENS5_IJNS4_10UnderscoreES10_S10_EEEEENS4_23SM90_TMA_LOAD_MULTICASTENS4_14ComposedLayoutINS4_7SwizzleILi3ELi4ELi3EEENS4_18smem_ptr_flag_bitsILi16EEENSV_INS5_IJNSA_ILi8EEESH_EEENS5_IJSH_SD_EEEEEEEvNS4_8identityES13_S1D_vS1E_EENS_8epilogue10collective6detail29Sm90TmaWarpSpecializedAdapterINS1H_15DefaultEpilogueISK_SL_SL_NS1G_6thread17LinearCombinationISK_Li1EffLNS1L_9ScaleType4KindE0ELNS_15FloatRoundStyleE2ESK_EENS1_15EpilogueDefaultEEEEEvvEEEEvNT_6ParamsE --------------------------
	.section	.text._ZN7cutlass13device_kernelINS_4gemm6kernel13GemmUniversalIN4cute5tupleIJiiiiEEENS1_10collective13CollectiveMmaINS1_34MainloopSm90TmaGmmaWarpSpecializedILi7ENS5_IJNS4_1CILi4EEENSA_ILi2EEENSA_ILi1EEEEEENS1_32KernelTmaWarpSpecializedPingpongEEENS5_IJNSA_ILi64EEESH_NSA_ILi128EEEEEENS_6half_tENS5_IJlSD_lEEESK_SL_NS4_8TiledMMAINS4_8MMA_AtomIJNS4_4SM904GMMA25MMA_64x64x16_F32F16F16_SSILNSP_5MajorE0ELSR_0ELNSP_7ScaleInE1ELSS_1EEEEEENS4_6LayoutINS5_IJSD_SD_SD_EEENS5_IJNSA_ILi0EEESX_SX_EEEEENS5_IJNS4_10UnderscoreES10_S10_EEEEENS4_23SM90_TMA_LOAD_MULTICASTENS4_14ComposedLayoutINS4_7SwizzleILi3ELi4ELi3EEENS4_18smem_ptr_flag_bitsILi16EEENSV_INS5_IJNSA_ILi8EEESH_EEENS5_IJSH_SD_EEEEEEEvNS4_8identityES13_S1D_vS1E_EENS_8epilogue10collective6detail29Sm90TmaWarpSpecializedAdapterINS1H_15DefaultEpilogueISK_SL_SL_NS1G_6thread17LinearCombinationISK_Li1EffLNS1L_9ScaleType4KindE0ELNS_15FloatRoundStyleE2ESK_EENS1_15EpilogueDefaultEEEEEvvEEEEvNT_6ParamsE,"ax",@progbits
	.align	128
.text._ZN7cutlass13device_kernelINS_4gemm6kernel13GemmUniversalIN4cute5tupleIJiiiiEEENS1_10collective13CollectiveMmaINS1_34MainloopSm90TmaGmmaWarpSpecializedILi7ENS5_IJNS4_1CILi4EEENSA_ILi2EEENSA_ILi1EEEEEENS1_32KernelTmaWarpSpecializedPingpongEEENS5_IJNSA_ILi64EEESH_NSA_ILi128EEEEEENS_6half_tENS5_IJlSD_lEEESK_SL_NS4_8TiledMMAINS4_8MMA_AtomIJNS4_4SM904GMMA25MMA_64x64x16_F32F16F16_SSILNSP_5MajorE0ELSR_0ELNSP_7ScaleInE1ELSS_1EEEEEENS4_6LayoutINS5_IJSD_SD_SD_EEENS5_IJNSA_ILi0EEESX_SX_EEEEENS5_IJNS4_10UnderscoreES10_S10_EEEEENS4_23SM90_TMA_LOAD_MULTICASTENS4_14ComposedLayoutINS4_7SwizzleILi3ELi4ELi3EEENS4_18smem_ptr_flag_bitsILi16EEENSV_INS5_IJNSA_ILi8EEESH_EEENS5_IJSH_SD_EEEEEEEvNS4_8identityES13_S1D_vS1E_EENS_8epilogue10collective6detail29Sm90TmaWarpSpecializedAdapterINS1H_15DefaultEpilogueISK_SL_SL_NS1G_6thread17LinearCombinationISK_Li1EffLNS1L_9ScaleType4KindE0ELNS_15FloatRoundStyleE2ESK_EENS1_15EpilogueDefaultEEEEEvvEEEEvNT_6ParamsE:
        .type           _ZN7cutlass13device_kernelINS_4gemm6kernel13GemmUniversalIN4cute5tupleIJiiiiEEENS1_10collective13CollectiveMmaINS1_34MainloopSm90TmaGmmaWarpSpecializedILi7ENS5_IJNS4_1CILi4EEENSA_ILi2EEENSA_ILi1EEEEEENS1_32KernelTmaWarpSpecializedPingpongEEENS5_IJNSA_ILi64EEESH_NSA_ILi128EEEEEENS_6half_tENS5_IJlSD_lEEESK_SL_NS4_8TiledMMAINS4_8MMA_AtomIJNS4_4SM904GMMA25MMA_64x64x16_F32F16F16_SSILNSP_5MajorE0ELSR_0ELNSP_7ScaleInE1ELSS_1EEEEEENS4_6LayoutINS5_IJSD_SD_SD_EEENS5_IJNSA_ILi0EEESX_SX_EEEEENS5_IJNS4_10UnderscoreES10_S10_EEEEENS4_23SM90_TMA_LOAD_MULTICASTENS4_14ComposedLayoutINS4_7SwizzleILi3ELi4ELi3EEENS4_18smem_ptr_flag_bitsILi16EEENSV_INS5_IJNSA_ILi8EEESH_EEENS5_IJSH_SD_EEEEEEEvNS4_8identityES13_S1D_vS1E_EENS_8epilogue10collective6detail29Sm90TmaWarpSpecializedAdapterINS1H_15DefaultEpilogueISK_SL_SL_NS1G_6thread17LinearCombinationISK_Li1EffLNS1L_9ScaleType4KindE0ELNS_15FloatRoundStyleE2ESK_EENS1_15EpilogueDefaultEEEEEvvEEEEvNT_6ParamsE,@function
        .size           _ZN7cutlass13device_kernelINS_4gemm6kernel13GemmUniversalIN4cute5tupleIJiiiiEEENS1_10collective13CollectiveMmaINS1_34MainloopSm90TmaGmmaWarpSpecializedILi7ENS5_IJNS4_1CILi4EEENSA_ILi2EEENSA_ILi1EEEEEENS1_32KernelTmaWarpSpecializedPingpongEEENS5_IJNSA_ILi64EEESH_NSA_ILi128EEEEEENS_6half_tENS5_IJlSD_lEEESK_SL_NS4_8TiledMMAINS4_8MMA_AtomIJNS4_4SM904GMMA25MMA_64x64x16_F32F16F16_SSILNSP_5MajorE0ELSR_0ELNSP_7ScaleInE1ELSS_1EEEEEENS4_6LayoutINS5_IJSD_SD_SD_EEENS5_IJNSA_ILi0EEESX_SX_EEEEENS5_IJNS4_10UnderscoreES10_S10_EEEEENS4_23SM90_TMA_LOAD_MULTICASTENS4_14ComposedLayoutINS4_7SwizzleILi3ELi4ELi3EEENS4_18smem_ptr_flag_bitsILi16EEENSV_INS5_IJNSA_ILi8EEESH_EEENS5_IJSH_SD_EEEEEEEvNS4_8identityES13_S1D_vS1E_EENS_8epilogue10collective6detail29Sm90TmaWarpSpecializedAdapterINS1H_15DefaultEpilogueISK_SL_SL_NS1G_6thread17LinearCombinationISK_Li1EffLNS1L_9ScaleType4KindE0ELNS_15FloatRoundStyleE2ESK_EENS1_15EpilogueDefaultEEEEEvvEEEEvNT_6ParamsE,(.L_x_145 - _ZN7cutlass13device_kernelINS_4gemm6kernel13GemmUniversalIN4cute5tupleIJiiiiEEENS1_10collective13CollectiveMmaINS1_34MainloopSm90TmaGmmaWarpSpecializedILi7ENS5_IJNS4_1CILi4EEENSA_ILi2EEENSA_ILi1EEEEEENS1_32KernelTmaWarpSpecializedPingpongEEENS5_IJNSA_ILi64EEESH_NSA_ILi128EEEEEENS_6half_tENS5_IJlSD_lEEESK_SL_NS4_8TiledMMAINS4_8MMA_AtomIJNS4_4SM904GMMA25MMA_64x64x16_F32F16F16_SSILNSP_5MajorE0ELSR_0ELNSP_7ScaleInE1ELSS_1EEEEEENS4_6LayoutINS5_IJSD_SD_SD_EEENS5_IJNSA_ILi0EEESX_SX_EEEEENS5_IJNS4_10UnderscoreES10_S10_EEEEENS4_23SM90_TMA_LOAD_MULTICASTENS4_14ComposedLayoutINS4_7SwizzleILi3ELi4ELi3EEENS4_18smem_ptr_flag_bitsILi16EEENSV_INS5_IJNSA_ILi8EEESH_EEENS5_IJSH_SD_EEEEEEEvNS4_8identityES13_S1D_vS1E_EENS_8epilogue10collective6detail29Sm90TmaWarpSpecializedAdapterINS1H_15DefaultEpilogueISK_SL_SL_NS1G_6thread17LinearCombinationISK_Li1EffLNS1L_9ScaleType4KindE0ELNS_15FloatRoundStyleE2ESK_EENS1_15EpilogueDefaultEEEEEvvEEEEvNT_6ParamsE)
        .other          _ZN7cutlass13device_kernelINS_4gemm6kernel13GemmUniversalIN4cute5tupleIJiiiiEEENS1_10collective13CollectiveMmaINS1_34MainloopSm90TmaGmmaWarpSpecializedILi7ENS5_IJNS4_1CILi4EEENSA_ILi2EEENSA_ILi1EEEEEENS1_32KernelTmaWarpSpecializedPingpongEEENS5_IJNSA_ILi64EEESH_NSA_ILi128EEEEEENS_6half_tENS5_IJlSD_lEEESK_SL_NS4_8TiledMMAINS4_8MMA_AtomIJNS4_4SM904GMMA25MMA_64x64x16_F32F16F16_SSILNSP_5MajorE0ELSR_0ELNSP_7ScaleInE1ELSS_1EEEEEENS4_6LayoutINS5_IJSD_SD_SD_EEENS5_IJNSA_ILi0EEESX_SX_EEEEENS5_IJNS4_10UnderscoreES10_S10_EEEEENS4_23SM90_TMA_LOAD_MULTICASTENS4_14ComposedLayoutINS4_7SwizzleILi3ELi4ELi3EEENS4_18smem_ptr_flag_bitsILi16EEENSV_INS5_IJNSA_ILi8EEESH_EEENS5_IJSH_SD_EEEEEEEvNS4_8identityES13_S1D_vS1E_EENS_8epilogue10collective6detail29Sm90TmaWarpSpecializedAdapterINS1H_15DefaultEpilogueISK_SL_SL_NS1G_6thread17LinearCombinationISK_Li1EffLNS1L_9ScaleType4KindE0ELNS_15FloatRoundStyleE2ESK_EENS1_15EpilogueDefaultEEEEEvvEEEEvNT_6ParamsE,@"STO_CUDA_ENTRY STV_DEFAULT"
_ZN7cutlass13device_kernelINS_4gemm6kernel13GemmUniversalIN4cute5tupleIJiiiiEEENS1_10collective13CollectiveMmaINS1_34MainloopSm90TmaGmmaWarpSpecializedILi7ENS5_IJNS4_1CILi4EEENSA_ILi2EEENSA_ILi1EEEEEENS1_32KernelTmaWarpSpecializedPingpongEEENS5_IJNSA_ILi64EEESH_NSA_ILi128EEEEEENS_6half_tENS5_IJlSD_lEEESK_SL_NS4_8TiledMMAINS4_8MMA_AtomIJNS4_4SM904GMMA25MMA_64x64x16_F32F16F16_SSILNSP_5MajorE0ELSR_0ELNSP_7ScaleInE1ELSS_1EEEEEENS4_6LayoutINS5_IJSD_SD_SD_EEENS5_IJNSA_ILi0EEESX_SX_EEEEENS5_IJNS4_10UnderscoreES10_S10_EEEEENS4_23SM90_TMA_LOAD_MULTICASTENS4_14ComposedLayoutINS4_7SwizzleILi3ELi4ELi3EEENS4_18smem_ptr_flag_bitsILi16EEENSV_INS5_IJNSA_ILi8EEESH_EEENS5_IJSH_SD_EEEEEEEvNS4_8identityES13_S1D_vS1E_EENS_8epilogue10collective6detail29Sm90TmaWarpSpecializedAdapterINS1H_15DefaultEpilogueISK_SL_SL_NS1G_6thread17LinearCombinationISK_Li1EffLNS1L_9ScaleType4KindE0ELNS_15FloatRoundStyleE2ESK_EENS1_15EpilogueDefaultEEEEEvvEEEEvNT_6ParamsE:
[----:B------:R-:W0:Y:S02]  /*0000*/  LDC R1, c[0x0][0x28] ;  /* 0x00000a00ff017b82 */ /* 0x000e240000000800 */
[----:B0-----:R-:W-:Y:S01]  /*0010*/  VIADD R1, R1, 0xfffffff8 ;  /* 0xfffffff801017836 */ /* 0x001fe20000000000 */
[----:B------:R-:W0:Y:S01]  /*0020*/  S2R R4, SR_TID.X ;  /* 0x0000000000047919 */ /* 0x000e220000002100 */
[----:B------:R-:W-:Y:S01]  /*0030*/  ELECT P0, URZ, PT ;  /* 0x00000000003f782f */ /* 0x000fe20003800000 */
[----:B------:R-:W-:Y:S01]  /*0040*/  BSSY B0, `(.L_x_0) ;  /* 0x000000f000007945 */ /* 0x000fe20003800000 */
[--C-:B0-----:R-:W-:Y:S02]  /*0050*/  SHF.R.U32.HI R0, RZ, 0x5, R4.reuse ;  /* 0x00000005ff007819 */ /* 0x101fe40000011604 */
[----:B------:R-:W-:-:S03]  /*0060*/  SHF.R.U32.HI R7, RZ, 0x7, R4 ;  /* 0x00000007ff077819 */ /* 0x000fc60000011604 */
[----:B------:R-:W0:Y:S04]  /*0070*/  SHFL.IDX PT, R2, R0, RZ, 0x1f ;  /* 0x00001fff00027589 */ /* 0x000e2800000e0000 */
[----:B------:R1:W2:Y:S01]  /*0080*/  SHFL.IDX PT, R10, R7, RZ, 0x1f ;  /* 0x00001fff070a7589 */ /* 0x0002a200000e0000 */
[----:B0-----:R-:W-:-:S13]  /*0090*/  ISETP.NE.OR P0, PT, R2, RZ, !P0 ;  /* 0x000000ff0200720c */ /* 0x001fda0004705670 */
[----:B-12---:R-:W-:Y:S05]  /*00a0*/  @P0 BRA `(.L_x_1) ;  /* 0x0000000000200947 */ /* 0x006fea0003800000 */
[----:B------:R-:W-:Y:S02]  /*00b0*/  ULDC.64 UR4, c[0x0][0x198] ;  /* 0x0000660000047ab9 */ /* 0x000fe40000000a00 */
[----:B------:R-:W-:Y:S02]  /*00c0*/  UIADD3 UR6, UP0, UR4, 0xf0, URZ ;  /* 0x000000f004067890 */ /* 0x000fe4000ff1e03f */
[----:B------:R-:W-:Y:S02]  /*00d0*/  UIADD3 UR4, UP1, UR4, 0x1f0, URZ ;  /* 0x000001f004047890 */ /* 0x000fe4000ff3e03f */
[----:B------:R-:W-:Y:S02]  /*00e0*/  UIADD3.X UR7, URZ, UR5, URZ, UP0, !UPT ;  /* 0x000000053f077290 */ /* 0x000fe400087fe43f */
[----:B------:R-:W-:-:S07]  /*00f0*/  UIADD3.X UR5, URZ, UR5, URZ, UP1, !UPT ;  /* 0x000000053f057290 */ /* 0x000fce0008ffe43f */
[----:B------:R0:W-:Y:S02]  /*0100*/  UTMACCTL.PF [UR6] ;  /* 0x00000000060079b9 */ /* 0x0001e40008040000 */
[----:B------:R0:W-:Y:S02]  /*0110*/  UTMACCTL.PF [UR4] ;  /* 0x00000000040079b9 */ /* 0x0001e40008040000 */
[----:B0-----:R-:W-:Y:S01]  /*0120*/  NOP ;  /* 0x0000000000007918 */ /* 0x001fe20000000000 */
.L_x_1:
[----:B------:R-:W-:Y:S05]  /*0130*/  BSYNC B0 ;  /* 0x0000000000007941 */ /* 0x000fea0003800000 */
.L_x_0:
[----:B------:R-:W0:Y:S02]  /*0140*/  SHFL.IDX PT, R9, R0, RZ, 0x1f ;  /* 0x00001fff00097589 */ /* 0x000e2400000e0000 */
[----:B0-----:R-:W-:-:S13]  /*0150*/  ISETP.NE.AND P0, PT, R9, RZ, PT ;  /* 0x000000ff0900720c */ /* 0x001fda0003f05270 */
[----:B------:R-:W-:Y:S05]  /*0160*/  @P0 BRA `(.L_x_2) ;  /* 0x0000000000700947 */ /* 0x000fea0003800000 */
[----:B------:R-:W0:Y:S01]  /*0170*/  S2UR UR8, SR_CgaCtaId ;  /* 0x00000000000879c3 */ /* 0x000e220000008800 */
[----:B------:R-:W-:Y:S01]  /*0180*/  UMOV UR4, 0x400 ;  /* 0x0000040000047882 */ /* 0x000fe20000000000 */
[----:B------:R-:W-:Y:S01]  /*0190*/  UMOV UR5, 0x1 ;  /* 0x0000000100057882 */ /* 0x000fe20000000000 */
[----:B------:R-:W-:Y:S01]  /*01a0*/  UMOV UR6, 0x5 ;  /* 0x0000000500067882 */ /* 0x000fe20000000000 */
[----:B------:R-:W-:Y:S01]  /*01b0*/  ELECT P0, URZ, PT ;  /* 0x00000000003f782f */ /* 0x000fe20003800000 */
[----:B------:R-:W-:-:S04]  /*01c0*/  UIADD3 UR6, -UR6, 0x100000, URZ ;  /* 0x0010000006067890 */ /* 0x000fc8000fffe13f */
[----:B------:R-:W-:Y:S02]  /*01d0*/  USHF.L.U32 UR7, UR6, 0xb, URZ ;  /* 0x0000000b06077899 */ /* 0x000fe4000800063f */
[----:B------:R-:W-:Y:S02]  /*01e0*/  USHF.L.U32 UR6, UR6, 0x1, URZ ;  /* 0x0000000106067899 */ /* 0x000fe4000800063f */
[----:B0-----:R-:W-:Y:S02]  /*01f0*/  ULEA UR8, UR8, UR4, 0x18 ;  /* 0x0000000408087291 */ /* 0x001fe4000f8ec03f */
[----:B------:R-:W-:-:S04]  /*0200*/  UIADD3 UR4, -UR5, 0x100000, URZ ;  /* 0x0010000005047890 */ /* 0x000fc8000fffe13f */
[----:B------:R-:W-:Y:S02]  /*0210*/  USHF.L.U32 UR5, UR4, 0xb, URZ ;  /* 0x0000000b04057899 */ /* 0x000fe4000800063f */
[----:B------:R-:W-:Y:S01]  /*0220*/  USHF.L.U32 UR4, UR4, 0x1, URZ ;  /* 0x0000000104047899 */ /* 0x000fe2000800063f */
[----:B------:R-:W0:Y:S11]  /*0230*/  FENCE.VIEW.ASYNC.S ;  /* 0x00000000000073c6 */ /* 0x000e360000000000 */
[----:B0-----:R0:W1:Y:S01]  /*0240*/  SYNCS.EXCH.64 URZ, [UR8], UR4 ;  /* 0x00000004083f75b2 */ /* 0x0010620008000100 */
[----:B------:R0:W2:Y:S01]  /*0250*/  SYNCS.EXCH.64 URZ, [UR8+0x38], UR6 ;  /* 0x00003806083f75b2 */ /* 0x0000a20008000100 */
[----:B------:R0:W3:Y:S01]  /*0260*/  SYNCS.EXCH.64 URZ, [UR8+0x8], UR4 ;  /* 0x00000804083f75b2 */ /* 0x0000e20008000100 */
[----:B------:R0:W4:Y:S01]  /*0270*/  SYNCS.EXCH.64 URZ, [UR8+0x40], UR6 ;  /* 0x00004006083f75b2 */ /* 0x0001220008000100 */
[----:B------:R0:W0:Y:S01]  /*0280*/  SYNCS.EXCH.64 URZ, [UR8+0x10], UR4 ;  /* 0x00001004083f75b2 */ /* 0x0000220008000100 */
        /* <DEDUP_REMOVED lines=9> */
[----:B------:R-:W-:Y:S01]  /*0320*/  NOP ;  /* 0x0000000000007918 */ /* 0x000fe20000000000 */
.L_x_2:
[----:B------:R-:W5:Y:S01]  /*0330*/  SHFL.IDX PT, R6, R0, RZ, 0x1f ;  /* 0x00001fff00067589 */ /* 0x000f6200000e0000 */
[----:B------:R-:W-:Y:S01]  /*0340*/  SHF.R.S32.HI R3, RZ, 0x1f, R4 ;  /* 0x0000001fff037819 */ /* 0x000fe20000011404 */
[----:B------:R-:W1:Y:S01]  /*0350*/  S2UR UR12, SR_CTAID.X ;  /* 0x00000000000c79c3 */ /* 0x000e620000002500 */
[----:B------:R-:W-:Y:S01]  /*0360*/  ELECT P0, URZ, PT ;  /* 0x00000000003f782f */ /* 0x000fe20003800000 */
[----:B------:R2:W3:Y:S01]  /*0370*/  SHFL.IDX PT, R13, R0, RZ, 0x1f ;  /* 0x00001fff000d7589 */ /* 0x0004e200000e0000 */
[----:B------:R-:W-:Y:S01]  /*0380*/  LEA.HI R3, R3, R4, RZ, 0x7 ;  /* 0x0000000403037211 */ /* 0x000fe200078f38ff */
[----:B0-----:R-:W-:Y:S01]  /*0390*/  ULDC UR4, c[0x0][0x150] ;  /* 0x0000540000047ab9 */ /* 0x001fe20000000800 */
[----:B------:R-:W-:Y:S01]  /*03a0*/  ELECT P1, URZ, PT ;  /* 0x00000000003f782f */ /* 0x000fe20003820000 */
[----:B------:R-:W0:Y:S01]  /*03b0*/  SHFL.IDX PT, R17, R7, RZ, 0x1f ;  /* 0x00001fff07117589 */ /* 0x000e2200000e0000 */
[----:B------:R-:W-:Y:S01]  /*03c0*/  LOP3.LUT R3, R3, 0xffffff80, RZ, 0xc0, !PT ;  /* 0xffffff8003037812 */ /* 0x000fe200078ec0ff */
[----:B------:R-:W4:Y:S01]  /*03d0*/  LDC R15, c[0x0][0x144] ;  /* 0x00005100ff0f7b82 */ /* 0x000f220000000800 */
[----:B------:R-:W-:Y:S01]  /*03e0*/  ULDC UR5, c[0x0][0x154] ;  /* 0x0000550000057ab9 */ /* 0x000fe20000000800 */
[----:B--2---:R-:W-:Y:S01]  /*03f0*/  SHF.R.S32.HI R0, RZ, 0x1f, R9 ;  /* 0x0000001fff007819 */ /* 0x004fe20000011409 */
[----:B------:R-:W-:Y:S01]  /*0400*/  UMOV UR11, 0x80 ;  /* 0x00000080000b7882 */ /* 0x000fe20000000000 */
[----:B------:R-:W-:Y:S01]  /*0410*/  IMAD.IADD R5, R4, 0x1, -R3 ;  /* 0x0000000104057824 */ /* 0x000fe200078e0a03 */
[----:B------:R-:W-:Y:S01]  /*0420*/  NOP ;  /* 0x0000000000007918 */ /* 0x000fe20000000000 */
[----:B------:R-:W-:Y:S01]  /*0430*/  LEA.HI R0, R0, R9, RZ, 0x2 ;  /* 0x0000000900007211 */ /* 0x000fe200078f10ff */
[----:B------:R-:W-:Y:S01]  /*0440*/  NOP ;  /* 0x0000000000007918 */ /* 0x000fe20000000000 */
[----:B------:R-:W2:Y:S01]  /*0450*/  LDC R16, c[0x0][0x140] ;  /* 0x00005000ff107b82 */ /* 0x000ea20000000800 */
[----:B------:R-:W-:Y:S01]  /*0460*/  SHF.R.S32.HI R8, RZ, 0x1f, R5 ;  /* 0x0000001fff087819 */ /* 0x000fe20000011405 */
[----:B------:R-:W-:Y:S01]  /*0470*/  VIADD R36, R10, 0xffffffff ;  /* 0xffffffff0a247836 */ /* 0x000fe20000000000 */
[----:B------:R-:W-:Y:S01]  /*0480*/  LOP3.LUT R0, R0, 0x3ffffffc, RZ, 0xc0, !PT ;  /* 0x3ffffffc00007812 */ /* 0x000fe200078ec0ff */
[----:B------:R-:W-:Y:S01]  /*0490*/  IMAD.MOV.U32 R57, RZ, RZ, 0x1 ;  /* 0x00000001ff397424 */ /* 0x000fe200078e00ff */
[----:B------:R-:W-:-:S02]  /*04a0*/  LEA.HI R3, R8, R5, RZ, 0x3 ;  /* 0x0000000508037211 */ /* 0x000fc400078f18ff */
[----:B-----5:R-:W-:Y:S01]  /*04b0*/  ISETP.NE.OR P0, PT, R6, RZ, !P0 ;  /* 0x000000ff0600720c */ /* 0x020fe20004705670 */
[----:B------:R-:W-:Y:S01]  /*04c0*/  IMAD.IADD R9, R9, 0x1, -R0 ;  /* 0x0000000109097824 */ /* 0x000fe200078e0a00 */
[----:B------:R-:W5:Y:S01]  /*04d0*/  S2R R6, SR_CTAID.Y ;  /* 0x0000000000067919 */ /* 0x000f620000002600 */
[--C-:B------:R-:W-:Y:S01]  /*04e0*/  SHF.R.S32.HI R11, RZ, 0x3, R3.reuse ;  /* 0x00000003ff0b7819 */ /* 0x100fe20000011403 */
[----:B------:R-:W0:Y:S01]  /*04f0*/  LDC R21, c[0x0][0x148] ;  /* 0x00005200ff157b82 */ /* 0x000e220000000800 */
[----:B------:R-:W-:Y:S02]  /*0500*/  SHF.R.S32.HI R12, RZ, 0x1f, R3 ;  /* 0x0000001fff0c7819 */ /* 0x000fe40000011403 */
[----:B-1----:R-:W-:Y:S02]  /*0510*/  I2FP.F32.U32 R3, UR12 ;  /* 0x0000000c00037c45 */ /* 0x002fe40008201000 */
[----:B------:R-:W-:Y:S02]  /*0520*/  LEA.HI R12, R12, R11, RZ, 0x2 ;  /* 0x0000000b0c0c7211 */ /* 0x000fe400078f10ff */
[----:B---3--:R-:W-:Y:S01]  /*0530*/  ISETP.NE.OR P1, PT, R13, RZ, !P1 ;  /* 0x000000ff0d00720c */ /* 0x008fe20004f25670 */
[----:B------:R-:W-:Y:S01]  /*0540*/  FMUL R14, R3, UR4 ;  /* 0x00000004030e7c20 */ /* 0x000fe20008400000 */
[----:B------:R-:W-:Y:S01]  /*0550*/  LOP3.LUT R12, R12, 0xfffffffc, RZ, 0xc0, !PT ;  /* 0xfffffffc0c0c7812 */ /* 0x000fe200078ec0ff */
[----:B------:R-:W-:Y:S01]  /*0560*/  VOTEU.ALL UP2, P0 ;  /* 0x00000000003f7886 */ /* 0x000fe20000040000 */
[----:B------:R-:W-:Y:S01]  /*0570*/  SHF.R.S32.HI R3, RZ, 0x1f, R2 ;  /* 0x0000001fff037819 */ /* 0x000fe20000011402 */
[----:B------:R-:W-:Y:S01]  /*0580*/  UMOV UR4, 0x20 ;  /* 0x0000002000047882 */ /* 0x000fe20000000000 */
[----:B--2---:R-:W-:Y:S01]  /*0590*/  ISETP.EQ.U32.AND P2, PT, R16, 0x1, PT ;  /* 0x000000011000780c */ /* 0x004fe20003f42070 */
[----:B------:R-:W-:Y:S01]  /*05a0*/  IMAD.IADD R12, R11, 0x1, -R12 ;  /* 0x000000010b0c7824 */ /* 0x000fe200078e0a0c */
[----:B------:R-:W-:Y:S01]  /*05b0*/  LEA.HI R3, R3, R2, RZ, 0x2 ;  /* 0x0000000203037211 */ /* 0x000fe200078f10ff */
[----:B------:R-:W1:Y:S01]  /*05c0*/  F2I.U32.TRUNC.NTZ R14, R14 ;  /* 0x0000000e000e7305 */ /* 0x000e62000020f000 */
[----:B------:R-:W2:Y:S01]  /*05d0*/  @!UP2 S2UR UR7, SR_CgaCtaId ;  /* 0x000000000007a9c3 */ /* 0x000ea20000008800 */
[----:B------:R-:W-:Y:S01]  /*05e0*/  IMAD R12, R9, 0x4, R12 ;  /* 0x00000004090c7824 */ /* 0x000fe200078e020c */
[----:B------:R-:W-:Y:S01]  /*05f0*/  LOP3.LUT R3, R3, 0xfffffffc, RZ, 0xc0, !PT ;  /* 0xfffffffc03037812 */ /* 0x000fe200078ec0ff */
[----:B------:R-:W-:Y:S01]  /*0600*/  VOTEU.ALL UP3, P1 ;  /* 0x00000000003f7886 */ /* 0x000fe20000860000 */
[----:B------:R-:W-:Y:S01]  /*0610*/  @!UP2 UMOV UR6, 0x400 ;  /* 0x000004000006a882 */ /* 0x000fe20000000000 */
[----:B------:R-:W-:Y:S01]  /*0620*/  VOTEU.ALL UP4, P1 ;  /* 0x00000000003f7886 */ /* 0x000fe20000880000 */
[----:B------:R-:W-:Y:S01]  /*0630*/  VOTEU.ALL UP5, P1 ;  /* 0x00000000003f7886 */ /* 0x000fe200008a0000 */
[----:B------:R-:W-:Y:S01]  /*0640*/  IMAD.IADD R9, R2, 0x1, -R3 ;  /* 0x0000000102097824 */ /* 0x000fe200078e0a03 */
[----:B------:R-:W-:Y:S01]  /*0650*/  SHF.R.S32.HI R3, RZ, 0x1f, R12 ;  /* 0x0000001fff037819 */ /* 0x000fe2000001140c */
[----:B------:R-:W3:Y:S01]  /*0660*/  @!UP3 S2UR UR10, SR_CgaCtaId ;  /* 0x00000000000ab9c3 */ /* 0x000ee20000008800 */
[----:B------:R-:W-:Y:S01]  /*0670*/  @!UP3 UMOV UR9, 0x400 ;  /* 0x000004000009b882 */ /* 0x000fe20000000000 */
[----:B------:R-:W-:Y:S01]  /*0680*/  VOTEU.ALL UP0, P0 ;  /* 0x00000000003f7886 */ /* 0x000fe20000000000 */
[----:B------:R-:W-:Y:S01]  /*0690*/  LEA.HI R3, R3, R12, RZ, 0x2 ;  /* 0x0000000c03037211 */ /* 0x000fe200078f10ff */
[----:B------:R-:W-:Y:S01]  /*06a0*/  VOTEU.ALL UP1, P0 ;  /* 0x00000000003f7886 */ /* 0x000fe20000020000 */
[----:B-----5:R-:W-:Y:S01]  /*06b0*/  I2FP.F32.U32 R0, R6 ;  /* 0x0000000600007245 */ /* 0x020fe20000201000 */
[----:B-1----:R-:W-:Y:S01]  /*06c0*/  IMAD.MOV R14, RZ, RZ, -R14 ;  /* 0x000000ffff0e7224 */ /* 0x002fe200078e0a0e */
[----:B------:R-:W-:Y:S01]  /*06d0*/  LOP3.LUT R11, R3, 0xfffffffc, RZ, 0xc0, !PT ;  /* 0xfffffffc030b7812 */ /* 0x000fe200078ec0ff */
[----:B------:R-:W-:Y:S01]  /*06e0*/  IMAD.SHL.U32 R3, R12, 0x4, RZ ;  /* 0x000000040c037824 */ /* 0x000fe200078e00ff */
[----:B------:R-:W-:Y:S01]  /*06f0*/  LOP3.LUT P0, RZ, R5, 0x7, RZ, 0xc0, !PT ;  /* 0x0000000705ff7812 */ /* 0x000fe2000780c0ff */
[----:B----4-:R-:W-:-:S02]  /*0700*/  IMAD R20, R15, R14, UR12 ;  /* 0x0000000c0f147e24 */ /* 0x010fc4000f8e020e */
[----:B------:R-:W-:Y:S01]  /*0710*/  FMUL R0, R0, UR5 ;  /* 0x0000000500007c20 */ /* 0x000fe20008400000 */
[C---:B------:R-:W-:Y:S01]  /*0720*/  IMAD.IADD R11, R12.reuse, 0x1, -R11 ;  /* 0x000000010c0b7824 */ /* 0x040fe200078e0a0b */
[----:B------:R-:W-:Y:S01]  /*0730*/  LOP3.LUT R56, R12, 0xc, R3, 0x78, !PT ;  /* 0x0000000c0c387812 */ /* 0x000fe200078e7803 */
[----:B------:R-:W-:-:S04]  /*0740*/  @!UP2 UIADD3 UR4, -UR4, 0x100000, URZ ;  /* 0x001000000404a890 */ /* 0x000fc8000fffe13f */
[----:B------:R-:W-:Y:S02]  /*0750*/  @!UP2 USHF.L.U32 UR5, UR4, 0xb, URZ ;  /* 0x0000000b0405a899 */ /* 0x000fe4000800063f */
[----:B------:R-:W-:Y:S01]  /*0760*/  @!UP2 USHF.L.U32 UR4, UR4, 0x1, URZ ;  /* 0x000000010404a899 */ /* 0x000fe2000800063f */
[----:B------:R-:W-:Y:S01]  /*0770*/  ISETP.GE.U32.AND P6, PT, R36, 0x2, PT ;  /* 0x000000022400780c */ /* 0x000fe20003fc6070 */
[----:B--2---:R-:W-:Y:S01]  /*0780*/  @!UP2 ULEA UR8, UR7, UR6, 0x18 ;  /* 0x000000060708a291 */ /* 0x004fe2000f8ec03f */
[----:B------:R-:W-:Y:S01]  /*0790*/  ISETP.NE.AND P4, PT, R11, R20, PT ;  /* 0x000000140b00720c */ /* 0x000fe20003f85270 */
[----:B------:R-:W1:Y:S01]  /*07a0*/  F2I.U32.TRUNC.NTZ R0, R0 ;  /* 0x0000000000007305 */ /* 0x000e62000020f000 */
[----:B------:R-:W-:-:S04]  /*07b0*/  @!UP3 UIADD3 UR6, -UR11, 0x100000, URZ ;  /* 0x001000000b06b890 */ /* 0x000fc8000fffe13f */
[----:B------:R-:W-:Y:S02]  /*07c0*/  @!UP3 USHF.L.U32 UR7, UR6, 0xb, URZ ;  /* 0x0000000b0607b899 */ /* 0x000fe4000800063f */
[----:B------:R-:W-:Y:S01]  /*07d0*/  @!UP3 USHF.L.U32 UR6, UR6, 0x1, URZ ;  /* 0x000000010606b899 */ /* 0x000fe2000800063f */
[----:B------:R-:W-:Y:S01]  /*07e0*/  ISETP.LT.U32.AND P0, PT, R56, 0x8, !P0 ;  /* 0x000000083800780c */ /* 0x000fe20004701070 */
[----:B------:R-:W-:Y:S01]  /*07f0*/  VOTEU.ALL UP2, P1 ;  /* 0x00000000003f7886 */ /* 0x000fe20000840000 */
[----:B0-----:R-:W-:Y:S01]  /*0800*/  R2UR UR43, R17 ;  /* 0x00000000112b72ca */ /* 0x001fe200000e0000 */
[----:B---3--:R-:W-:Y:S01]  /*0810*/  @!UP3 ULEA UR9, UR10, UR9, 0x18 ;  /* 0x000000090a09b291 */ /* 0x008fe2000f8ec03f */
[----:B------:R-:W-:Y:S01]  /*0820*/  ISETP.NE.AND P3, PT, R10, RZ, PT ;  /* 0x000000ff0a00720c */ /* 0x000fe20003f65270 */
[----:B------:R-:W-:Y:S01]  /*0830*/  VOTEU.ALL UP3, P1 ;  /* 0x00000000003f7886 */ /* 0x000fe20000860000 */
[----:B------:R-:W-:Y:S01]  /*0840*/  ISETP.NE.AND P1, PT, R9, 0x3, PT ;  /* 0x000000030900780c */ /* 0x000fe20003f25270 */
[----:B------:R-:W0:Y:S02]  /*0850*/  FENCE.VIEW.ASYNC.S ;  /* 0x00000000000073c6 */ /* 0x000e240000000000 */
[----:B0-----:R0:W2:Y:S01]  /*0860*/  @!UP0 SYNCS.EXCH.64 URZ, [UR8+0xa0], UR4 ;  /* 0x0000a004083f85b2 */ /* 0x0010a20008000100 */
[----:B------:R-:W-:-:S02]  /*0870*/  @P4 SHF.R.S32.HI R3, RZ, 0x1f, R56 ;  /* 0x0000001fff034819 */ /* 0x000fc40000011438 */
[----:B------:R-:W-:Y:S01]  /*0880*/  ISETP.EQ.OR P1, PT, R9, RZ, !P1 ;  /* 0x000000ff0900720c */ /* 0x000fe20004f22670 */
[----:B-1----:R-:W-:Y:S01]  /*0890*/  IMAD.MOV R24, RZ, RZ, -R0 ;  /* 0x000000ffff187224 */ /* 0x002fe200078e0a00 */
[----:B------:R-:W-:Y:S02]  /*08a0*/  @P4 LEA.HI R3, R3, R56, RZ, 0x2 ;  /* 0x0000003803034211 */ /* 0x000fe400078f10ff */
[----:B------:R-:W-:Y:S01]  /*08b0*/  ISETP.EQ.AND P1, PT, R10, RZ, P1 ;  /* 0x000000ff0a00720c */ /* 0x000fe20000f22270 */
[----:B------:R-:W-:Y:S01]  /*08c0*/  IMAD R0, R21, R24, R6 ;  /* 0x0000001815007224 */ /* 0x000fe200078e0206 */
[----:B------:R-:W-:Y:S02]  /*08d0*/  @P4 SHF.R.S32.HI R3, RZ, 0x2, R3 ;  /* 0x00000002ff034819 */ /* 0x000fe40000011403 */
[----:B------:R-:W-:Y:S02]  /*08e0*/  SEL R23, RZ, 0x1, !P1 ;  /* 0x00000001ff177807 */ /* 0x000fe40004800000 */
[----:B------:R-:W-:Y:S01]  /*08f0*/  @P4 ISETP.NE.AND P5, PT, R3, R0, PT ;  /* 0x000000000300420c */ /* 0x000fe20003fa5270 */
[----:B------:R0:W1:Y:S01]  /*0900*/  @!UP1 SYNCS.EXCH.64 URZ, [UR8+0xa8], UR4 ;  /* 0x0000a804083f95b2 */ /* 0x0000620008000100 */
[----:B------:R-:W-:Y:S01]  /*0910*/  NOP ;  /* 0x0000000000007918 */ /* 0x000fe20000000000 */
[----:B------:R-:W-:-:S02]  /*0920*/  SEL R0, RZ, 0x1, !P0 ;  /* 0x00000001ff007807 */ /* 0x000fc40004000000 */
[----:B------:R-:W-:Y:S02]  /*0930*/  @P4 SEL R57, RZ, 0x1, P5 ;  /* 0x00000001ff394807 */ /* 0x000fe40002800000 */
[----:B------:R-:W-:Y:S02]  /*0940*/  SEL R23, R23, 0x2, P6 ;  /* 0x0000000217177807 */ /* 0x000fe40003000000 */
[----:B------:R-:W-:Y:S01]  /*0950*/  LOP3.LUT R57, R57, R0, RZ, 0xc0, !PT ;  /* 0x0000000039397212 */ /* 0x000fe200078ec0ff */
[----:B------:R0:W3:Y:S01]  /*0960*/  @!UP2 SYNCS.EXCH.64 URZ, [UR9+0x80], UR6 ;  /* 0x00008006093fa5b2 */ /* 0x0000e20008000100 */
[----:B------:R0:W4:Y:S01]  /*0970*/  @!UP3 SYNCS.EXCH.64 URZ, [UR9+0x88], UR6 ;  /* 0x00008806093fb5b2 */ /* 0x0001220008000100 */
[----:B------:R0:W0:Y:S01]  /*0980*/  @!UP4 SYNCS.EXCH.64 URZ, [UR9+0x90], UR6 ;  /* 0x00009006093fc5b2 */ /* 0x0000220008000100 */
[----:B------:R0:W0:Y:S01]  /*0990*/  @!UP5 SYNCS.EXCH.64 URZ, [UR9+0x98], UR6 ;  /* 0x00009806093fd5b2 */ /* 0x0000220008000100 */
[----:B------:R-:W-:Y:S01]  /*09a0*/  NOP ;  /* 0x0000000000007918 */ /* 0x000fe20000000000 */
[----:B--2---:R-:W-:Y:S05]  /*09b0*/  @!P2 BRA `(.L_x_3) ;  /* 0x000000000008a947 */ /* 0x004fea0003800000 */
[----:B01-34-:R-:W-:Y:S01]  /*09c0*/  UCGABAR_ARV ;  /* 0x00000000000079c7 */ /* 0x01bfe20008000000 */
[----:B------:R-:W-:Y:S05]  /*09d0*/  BRA `(.L_x_4) ;  /* 0x0000000000047947 */ /* 0x000fea0003800000 */
.L_x_3:
[----:B01-34-:R-:W-:Y:S01]  /*09e0*/  NOP ;  /* 0x0000000000007918 */ /* 0x01bfe20000000000 */
.L_x_4:
[----:B------:R-:W-:Y:S01]  /*09f0*/  ULDC.64 UR4, c[0x0][0x598] ;  /* 0x0001660000047ab9 */ /* 0x000fe20000000a00 */
[----:B------:R-:W-:Y:S01]  /*0a00*/  ULDC.64 UR36, c[0x0][0x208] ;  /* 0x0000820000247ab9 */ /* 0x000fe20000000a00 */
[----:B------:R-:W-:-:S04]  /*0a10*/  ISETP.NE.U32.AND P0, PT, RZ, UR4, PT ;  /* 0x00000004ff007c0c */ /* 0x000fc8000bf05070 */
[----:B------:R-:W-:-:S13]  /*0a20*/  ISETP.NE.AND.EX P0, PT, RZ, UR5, PT, P0 ;  /* 0x00000005ff007c0c */ /* 0x000fda000bf05300 */
[----:B------:R-:W-:Y:S05]  /*0a30*/  @!P0 BRA `(.L_x_5) ;  /* 0x00000000001c8947 */ /* 0x000fea0003800000 */
[----:B------:R-:W0:Y:S02]  /*0a40*/  LDC.64 R2, c[0x0][0x598] ;  /* 0x00016600ff027b82 */ /* 0x000e240000000a00 */
[----:B0-----:R-:W2:Y:S02]  /*0a50*/  LDG.E.64 R2, desc[UR36][R2.64] ;  /* 0x0000002402027981 */ /* 0x001ea4000c1e1b00 */
[----:B--2---:R-:W-:-:S04]  /*0a60*/  ISETP.NE.U32.AND P0, PT, R2, RZ, PT ;  /* 0x000000ff0200720c */ /* 0x004fc80003f05070 */
[----:B------:R-:W-:-:S13]  /*0a70*/  ISETP.NE.AND.EX P0, PT, R3, RZ, PT, P0 ;  /* 0x000000ff0300720c */ /* 0x000fda0003f05300 */
[----:B------:R-:W-:Y:S05]  /*0a80*/  @!P0 BRA `(.L_x_5) ;  /* 0x0000000000088947 */ /* 0x000fea0003800000 */
[----:B------:R0:W5:Y:S01]  /*0a90*/  LD.E R58, desc[UR36][R2.64] ;  /* 0x00000024023a7980 */ /* 0x000162000c101900 */
[----:B------:R-:W-:Y:S05]  /*0aa0*/  BRA `(.L_x_6) ;  /* 0x0000000000247947 */ /* 0x000fea0003800000 */
.L_x_5:
[----:B------:R-:W-:Y:S02]  /*0ab0*/  ULDC.64 UR4, c[0x0][0x588] ;  /* 0x0001620000047ab9 */ /* 0x000fe40000000a00 */
[----:B------:R-:W-:-:S04]  /*0ac0*/  ISETP.NE.U32.AND P0, PT, RZ, UR4, PT ;  /* 0x00000004ff007c0c */ /* 0x000fc8000bf05070 */
[----:B------:R-:W-:-:S13]  /*0ad0*/  ISETP.NE.AND.EX P0, PT, RZ, UR5, PT, P0 ;  /* 0x00000005ff007c0c */ /* 0x000fda000bf05300 */
[----:B------:R-:W-:Y:S05]  /*0ae0*/  @!P0 BRA `(.L_x_7) ;  /* 0x00000000000c8947 */ /* 0x000fea0003800000 */
[----:B------:R-:W0:Y:S02]  /*0af0*/  LDC.64 R58, c[0x0][0x588] ;  /* 0x00016200ff3a7b82 */ /* 0x000e240000000a00 */
[----:B0-----:R1:W5:Y:S01]  /*0b00*/  LDG.E R58, desc[UR36][R58.64] ;  /* 0x000000243a3a7981 */ /* 0x001362000c1e1900 */
[----:B------:R-:W-:Y:S05]  /*0b10*/  BRA `(.L_x_6) ;  /* 0x0000000000087947 */ /* 0x000fea0003800000 */
.L_x_7:
[----:B------:R-:W-:Y:S02]  /*0b20*/  ULDC UR4, c[0x0][0x580] ;  /* 0x0001600000047ab9 */ /* 0x000fe40000000800 */
[----:B------:R-:W-:-:S07]  /*0b30*/  IMAD.U32 R58, RZ, RZ, UR4 ;  /* 0x00000004ff3a7e24 */ /* 0x000fce000f8e00ff */
.L_x_6:
[----:B------:R-:W-:Y:S02]  /*0b40*/  ULDC.64 UR4, c[0x0][0x5a0] ;  /* 0x0001680000047ab9 */ /* 0x000fe40000000a00 */
[----:B------:R-:W-:-:S04]  /*0b50*/  ISETP.NE.U32.AND P0, PT, RZ, UR4, PT ;  /* 0x00000004ff007c0c */ /* 0x000fc8000bf05070 */
[----:B------:R-:W-:-:S13]  /*0b60*/  ISETP.NE.AND.EX P0, PT, RZ, UR5, PT, P0 ;  /* 0x00000005ff007c0c */ /* 0x000fda000bf05300 */
[----:B------:R-:W-:Y:S05]  /*0b70*/  @!P0 BRA `(.L_x_8) ;  /* 0x00000000001c8947 */ /* 0x000fea0003800000 */
[----:B0-----:R-:W0:Y:S02]  /*0b80*/  LDC.64 R2, c[0x0][0x5a0] ;  /* 0x00016800ff027b82 */ /* 0x001e240000000a00 */
[----:B0-----:R-:W2:Y:S02]  /*0b90*/  LDG.E.64 R2, desc[UR36][R2.64] ;  /* 0x0000002402027981 */ /* 0x001ea4000c1e1b00 */
[----:B--2---:R-:W-:-:S04]  /*0ba0*/  ISETP.NE.U32.AND P0, PT, R2, RZ, PT ;  /* 0x000000ff0200720c */ /* 0x004fc80003f05070 */
[----:B------:R-:W-:-:S13]  /*0bb0*/  ISETP.NE.AND.EX P0, PT, R3, RZ, PT, P0 ;  /* 0x000000ff0300720c */ /* 0x000fda0003f05300 */
[----:B------:R-:W-:Y:S05]  /*0bc0*/  @!P0 BRA `(.L_x_8) ;  /* 0x0000000000088947 */ /* 0x000fea0003800000 */
[----:B-1----:R0:W5:Y:S01]  /*0bd0*/  LD.E R59, desc[UR36][R2.64] ;  /* 0x00000024023b7980 */ /* 0x002162000c101900 */
[----:B------:R-:W-:Y:S05]  /*0be0*/  BRA `(.L_x_9) ;  /* 0x0000000000247947 */ /* 0x000fea0003800000 */
.L_x_8:
[----:B------:R-:W-:Y:S02]  /*0bf0*/  ULDC.64 UR4, c[0x0][0x590] ;  /* 0x0001640000047ab9 */ /* 0x000fe40000000a00 */
[----:B------:R-:W-:-:S04]  /*0c00*/  ISETP.NE.U32.AND P0, PT, RZ, UR4, PT ;  /* 0x00000004ff007c0c */ /* 0x000fc8000bf05070 */
[----:B------:R-:W-:-:S13]  /*0c10*/  ISETP.NE.AND.EX P0, PT, RZ, UR5, PT, P0 ;  /* 0x00000005ff007c0c */ /* 0x000fda000bf05300 */
[----:B------:R-:W-:Y:S05]  /*0c20*/  @!P0 BRA `(.L_x_10) ;  /* 0x00000000000c8947 */ /* 0x000fea0003800000 */
[----:B0-----:R-:W1:Y:S02]  /*0c30*/  LDC.64 R2, c[0x0][0x590] ;  /* 0x00016400ff027b82 */ /* 0x001e640000000a00 */
[----:B-1----:R1:W5:Y:S01]  /*0c40*/  LDG.E R59, desc[UR36][R2.64] ;  /* 0x00000024023b7981 */ /* 0x002362000c1e1900 */
[----:B------:R-:W-:Y:S05]  /*0c50*/  BRA `(.L_x_9) ;  /* 0x0000000000087947 */ /* 0x000fea0003800000 */
.L_x_10:
[----:B------:R-:W-:Y:S02]  /*0c60*/  ULDC UR4, c[0x0][0x584] ;  /* 0x0001610000047ab9 */ /* 0x000fe40000000800 */
[----:B-1----:R-:W-:-:S07]  /*0c70*/  IMAD.U32 R59, RZ, RZ, UR4 ;  /* 0x00000004ff3b7e24 */ /* 0x002fce000f8e00ff */
.L_x_9:
[----:B01----:R-:W0:Y:S01]  /*0c80*/  LDC R2, c[0x0][0x65c] ;  /* 0x00019700ff027b82 */ /* 0x003e220000000800 */
[----:B------:R-:W-:Y:S01]  /*0c90*/  ULDC UR6, c[0x0][0x28c] ;  /* 0x0000a30000067ab9 */ /* 0x000fe20000000800 */
[----:B------:R-:W-:Y:S01]  /*0ca0*/  ISETP.NE.AND P0, PT, R10, 0x2, PT ;  /* 0x000000020a00780c */ /* 0x000fe20003f05270 */
[----:B------:R-:W-:Y:S01]  /*0cb0*/  UIADD3 UR6, UR6, 0x7f, URZ ;  /* 0x0000007f06067890 */ /* 0x000fe2000fffe03f */
[----:B------:R-:W-:Y:S01]  /*0cc0*/  IMAD.U32 R10, RZ, RZ, UR12 ;  /* 0x0000000cff0a7e24 */ /* 0x000fe2000f8e00ff */
[----:B------:R-:W-:Y:S01]  /*0cd0*/  UMOV UR38, URZ ;  /* 0x0000003f00267c82 */ /* 0x000fe20008000000 */
[----:B------:R-:W-:Y:S01]  /*0ce0*/  UMOV UR39, URZ ;  /* 0x0000003f00277c82 */ /* 0x000fe20008000000 */
[----:B------:R-:W-:Y:S01]  /*0cf0*/  USHF.R.S32.HI UR7, URZ, 0x1f, UR6 ;  /* 0x0000001f3f077899 */ /* 0x000fe20008011406 */
[----:B------:R-:W-:-:S03]  /*0d00*/  ULDC.64 UR8, c[0x0][0x650] ;  /* 0x0001940000087ab9 */ /* 0x000fc60000000a00 */
[----:B------:R-:W-:-:S04]  /*0d10*/  ULEA.HI UR7, UR7, UR6, URZ, 0x7 ;  /* 0x0000000607077291 */ /* 0x000fc8000f8f383f */
[----:B------:R-:W-:Y:S01]  /*0d20*/  USHF.R.S32.HI UR40, URZ, 0x7, UR7 ;  /* 0x000000073f287899 */ /* 0x000fe20008011407 */
[----:B0-----:R-:W-:-:S13]  /*0d30*/  ISETP.NE.AND P1, PT, R2, 0x1, PT ;  /* 0x000000010200780c */ /* 0x001fda0003f25270 */
[----:B------:R-:W0:Y:S01]  /*0d40*/  @P1 LDC R17, c[0x0][0x10] ;  /* 0x00000400ff111b82 */ /* 0x000e220000000800 */
[----:B------:R-:W-:Y:S02]  /*0d50*/  @P1 IMAD.MOV.U32 R7, RZ, RZ, RZ ;  /* 0x000000ffff071224 */ /* 0x000fe400078e00ff */
[----:B------:R-:W-:-:S05]  /*0d60*/  @P1 IMAD.MOV.U32 R11, RZ, RZ, RZ ;  /* 0x000000ffff0b1224 */ /* 0x000fca00078e00ff */
[----:B------:R-:W1:Y:S01]  /*0d70*/  @!P1 LDC R3, c[0x0][0xc] ;  /* 0x00000300ff039b82 */ /* 0x000e620000000800 */
[----:B------:R-:W-:Y:S01]  /*0d80*/  ULDC UR4, c[0x0][0xc] ;  /* 0x0000030000047ab9 */ /* 0x000fe20000000800 */
[----:B------:R-:W-:Y:S02]  /*0d90*/  ULDC UR5, c[0x0][0x10] ;  /* 0x0000040000057ab9 */ /* 0x000fe40000000800 */
[----:B------:R-:W-:-:S04]  /*0da0*/  UIMAD.WIDE.U32 UR4, UR4, UR5, URZ ;  /* 0x00000005040472a5 */ /* 0x000fc8000f8e003f */
[----:B------:R-:W2:Y:S01]  /*0db0*/  LDC R0, c[0x0][0x14] ;  /* 0x00000500ff007b82 */ /* 0x000ea20000000800 */
[----:B0-----:R-:W-:-:S04]  /*0dc0*/  @P1 IMAD.WIDE.U32 R16, R17, UR12, R6 ;  /* 0x0000000c11101c25 */ /* 0x001fc8000f8e0006 */
[----:B------:R-:W-:Y:S02]  /*0dd0*/  @P1 IMAD.IADD R17, R17, 0x1, R11 ;  /* 0x0000000111111824 */ /* 0x000fe400078e020b */
[----:B------:R-:W-:Y:S02]  /*0de0*/  IMAD.MOV.U32 R11, RZ, RZ, RZ ;  /* 0x000000ffff0b7224 */ /* 0x000fe400078e00ff */
[----:B-1----:R-:W-:-:S04]  /*0df0*/  @!P1 IMAD.WIDE.U32 R10, R6, R3, R10 ;  /* 0x00000003060a9225 */ /* 0x002fc800078e000a */
[----:B------:R-:W-:Y:S02]  /*0e00*/  @!P1 IMAD.MOV.U32 R16, RZ, RZ, R10 ;  /* 0x000000ffff109224 */ /* 0x000fe400078e000a */
[----:B--2---:R-:W-:-:S04]  /*0e10*/  IMAD.WIDE.U32 R12, R0, UR4, RZ ;  /* 0x00000004000c7c25 */ /* 0x004fc8000f8e00ff */
[----:B------:R-:W-:Y:S01]  /*0e20*/  IMAD R3, R0, UR5, RZ ;  /* 0x0000000500037c24 */ /* 0x000fe2000f8e02ff */
[----:B------:R0:W-:Y:S01]  /*0e30*/  STL.64 [R1], R12 ;  /* 0x0000000c01007387 */ /* 0x0001e20000100a00 */
[----:B------:R-:W-:Y:S02]  /*0e40*/  @!P1 IMAD.MOV.U32 R17, RZ, RZ, R11 ;  /* 0x000000ffff119224 */ /* 0x000fe400078e000b */
[----:B------:R-:W-:Y:S01]  /*0e50*/  IMAD.IADD R0, R13, 0x1, R3 ;  /* 0x000000010d007824 */ /* 0x000fe200078e0203 */
[----:B------:R-:W-:Y:S06]  /*0e60*/  @P0 BRA `(.L_x_11) ;  /* 0x0000000000280947 */ /* 0x000fec0003800000 */
[----:B------:R-:W-:Y:S01]  /*0e70*/  UIMAD.WIDE.U32 UR4, UR40, 0x24924925, URZ ;  /* 0x24924925280478a5 */ /* 0x000fe2000f8e003f */
[----:B------:R-:W-:Y:S01]  /*0e80*/  IADD3 R16, P0, R16, R12, RZ ;  /* 0x0000000c10107210 */ /* 0x000fe20007f1e0ff */
[----:B------:R-:W-:Y:S02]  /*0e90*/  UISETP.GE.U32.AND UP0, UPT, UR40, 0x7, UPT ;  /* 0x000000072800788c */ /* 0x000fe4000bf06070 */
[----:B------:R-:W-:Y:S02]  /*0ea0*/  UIADD3 UR4, -UR5, UR40, URZ ;  /* 0x0000002805047290 */ /* 0x000fe4000fffe13f */
[----:B------:R-:W-:Y:S01]  /*0eb0*/  IMAD.X R17, R0, 0x1, R17, P0 ;  /* 0x0000000100117824 */ /* 0x000fe200000e0611 */
[----:B------:R-:W-:Y:S01]  /*0ec0*/  UMOV UR39, URZ ;  /* 0x0000003f00277c82 */ /* 0x000fe20008000000 */
[----:B------:R-:W-:-:S04]  /*0ed0*/  ULEA.HI UR4, UR4, UR5, URZ, 0x1f ;  /* 0x0000000504047291 */ /* 0x000fc8000f8ff83f */
[----:B------:R-:W-:-:S04]  /*0ee0*/  USHF.R.U32.HI UR4, URZ, 0x2, UR4 ;  /* 0x000000023f047899 */ /* 0x000fc80008011604 */
[----:B------:R-:W-:Y:S02]  /*0ef0*/  @UP0 ULOP3.LUT UR39, UR4, 0x1, URZ, 0xc0, !UPT ;  /* 0x0000000104270892 */ /* 0x000fe4000f8ec03f */
[----:B------:R-:W-:-:S12]  /*0f00*/  UIMAD UR38, UR4, -0x7, UR40 ;  /* 0xfffffff9042678a4 */ /* 0x000fd8000f8e0228 */
.L_x_11:
[----:B------:R-:W-:Y:S01]  /*0f10*/  ISETP.GE.U32.AND P0, PT, R16, UR8, PT ;  /* 0x0000000810007c0c */ /* 0x000fe2000bf06070 */
[----:B------:R-:W-:Y:S01]  /*0f20*/  IMAD.MOV.U32 R22, RZ, RZ, -0x1 ;  /* 0xffffffffff167424 */ /* 0x000fe200078e00ff */
[----:B------:R-:W-:Y:S01]  /*0f30*/  PRMT R3, RZ, 0x7610, R3 ;  /* 0x00007610ff037816 */ /* 0x000fe20000000003 */
[----:B------:R-:W-:Y:S01]  /*0f40*/  IMAD.MOV.U32 R18, RZ, RZ, -0x1 ;  /* 0xffffffffff127424 */ /* 0x000fe200078e00ff */
[----:B------:R-:W-:Y:S01]  /*0f50*/  ISETP.GE.U32.AND.EX P0, PT, R17, UR9, PT, P0 ;  /* 0x0000000911007c0c */ /* 0x000fe2000bf06100 */
[----:B------:R-:W-:-:S12]  /*0f60*/  IMAD.MOV.U32 R19, RZ, RZ, -0x1 ;  /* 0xffffffffff137424 */ /* 0x000fd800078e00ff */
[----:B------:R-:W-:Y:S05]  /*0f70*/  @P0 BRA `(.L_x_12) ;  /* 0x0000000400280947 */ /* 0x000fea0003800000 */
[----:B------:R-:W1:Y:S01]  /*0f80*/  LDC.64 R26, c[0x0][0x628] ;  /* 0x00018a00ff1a7b82 */ /* 0x000e620000000a00 */
[----:B------:R-:W-:Y:S02]  /*0f90*/  IMAD.MOV.U32 R10, RZ, RZ, R16 ;  /* 0x000000ffff0a7224 */ /* 0x000fe400078e0010 */
[----:B------:R-:W-:-:S05]  /*0fa0*/  IMAD.MOV.U32 R11, RZ, RZ, R17 ;  /* 0x000000ffff0b7224 */ /* 0x000fca00078e0011 */
[----:B------:R-:W2:Y:S08]  /*0fb0*/  LDC R18, c[0x0][0x630] ;  /* 0x00018c00ff127b82 */ /* 0x000eb00000000800 */
[----:B------:R-:W3:Y:S01]  /*0fc0*/  LDC.64 R28, c[0x0][0x620] ;  /* 0x00018800ff1c7b82 */ /* 0x000ee20000000a00 */
[----:B-1----:R-:W-:-:S04]  /*0fd0*/  ISETP.NE.U32.AND P0, PT, R26, RZ, PT ;  /* 0x000000ff1a00720c */ /* 0x002fc80003f05070 */
[----:B------:R-:W-:-:S13]  /*0fe0*/  ISETP.NE.AND.EX P0, PT, R27, RZ, PT, P0 ;  /* 0x000000ff1b00720c */ /* 0x000fda0003f05300 */
[----:B--23--:R-:W-:Y:S05]  /*0ff0*/  @!P0 BRA `(.L_x_13) ;  /* 0x0000000000288947 */ /* 0x00cfea0003800000 */
[----:B------:R-:W1:Y:S02]  /*1000*/  LDC R3, c[0x0][0x634] ;  /* 0x00018d00ff037b82 */ /* 0x000e640000000800 */
[----:B-1----:R-:W-:-:S05]  /*1010*/  IADD3 R3, P0, R16, R3, RZ ;  /* 0x0000000310037210 */ /* 0x002fca0007f1e0ff */
[----:B------:R-:W-:-:S04]  /*1020*/  IMAD.X R19, RZ, RZ, R17, P0 ;  /* 0x000000ffff137224 */ /* 0x000fc800000e0611 */
[----:B------:R-:W-:-:S04]  /*1030*/  IMAD.WIDE.U32 R10, R19, R26, RZ ;  /* 0x0000001a130a7225 */ /* 0x000fc800078e00ff */
[----:B0-----:R-:W-:-:S04]  /*1040*/  IMAD.WIDE.U32 R12, P0, R3, R27, R10 ;  /* 0x0000001b030c7225 */ /* 0x001fc8000780000a */
[----:B------:R-:W-:-:S04]  /*1050*/  IMAD.WIDE.U32 R10, R3, R26, RZ ;  /* 0x0000001a030a7225 */ /* 0x000fc800078e00ff */
[----:B------:R-:W-:Y:S01]  /*1060*/  IMAD.X R15, RZ, RZ, RZ, P0 ;  /* 0x000000ffff0f7224 */ /* 0x000fe200000e06ff */
[----:B------:R-:W-:Y:S01]  /*1070*/  IADD3 RZ, P0, R11, R12, RZ ;  /* 0x0000000c0bff7210 */ /* 0x000fe20007f1e0ff */
[----:B------:R-:W-:-:S04]  /*1080*/  IMAD.MOV.U32 R14, RZ, RZ, R13 ;  /* 0x000000ffff0e7224 */ /* 0x000fc800078e000d */
[----:B------:R-:W-:-:S08]  /*1090*/  IMAD.WIDE.U32.X R10, R19, R27, R14, P0 ;  /* 0x0000001b130a7225 */ /* 0x000fd000000e040e */
.L_x_13:
[----:B------:R-:W1:Y:S01]  /*10a0*/  LDC.64 R30, c[0x0][0x640] ;  /* 0x00019000ff1e7b82 */ /* 0x000e620000000a00 */
[-CC-:B------:R-:W-:Y:S01]  /*10b0*/  SHF.R.U64 R33, R10, R18.reuse, R11.reuse ;  /* 0x000000120a217219 */ /* 0x180fe2000000120b */
[----:B------:R-:W-:Y:S01]  /*10c0*/  IMAD.MOV.U32 R32, RZ, RZ, 0x1 ;  /* 0x00000001ff207424 */ /* 0x000fe200078e00ff */
[----:B------:R-:W-:Y:S02]  /*10d0*/  SHF.R.U32.HI R3, RZ, R18, R11 ;  /* 0x00000012ff037219 */ /* 0x000fe4000001160b */
[----:B0-----:R-:W-:-:S03]  /*10e0*/  IADD3 R13, P0, RZ, -R33, RZ ;  /* 0x80000021ff0d7210 */ /* 0x001fc60007f1e0ff */
[----:B------:R-:W0:Y:S02]  /*10f0*/  LDC R14, c[0x0][0x618] ;  /* 0x00018600ff0e7b82 */ /* 0x000e240000000800 */
[----:B------:R-:W-:Y:S02]  /*1100*/  IMAD.X R3, RZ, RZ, ~R3, P0 ;  /* 0x000000ffff037224 */ /* 0x000fe400000e0e03 */
[----:B------:R-:W-:-:S04]  /*1110*/  IMAD.WIDE.U32 R10, R13, R28, R16 ;  /* 0x0000001c0d0a7225 */ /* 0x000fc800078e0010 */
[----:B------:R-:W2:Y:S01]  /*1120*/  LDC R15, c[0x0][0x608] ;  /* 0x00018200ff0f7b82 */ /* 0x000ea20000000800 */
[----:B------:R-:W-:-:S04]  /*1130*/  IMAD R12, R3, R28, RZ ;  /* 0x0000001c030c7224 */ /* 0x000fc800078e02ff */
[----:B------:R-:W-:Y:S02]  /*1140*/  IMAD R3, R13, R29, R12 ;  /* 0x0000001d0d037224 */ /* 0x000fe400078e020c */
[----:B------:R-:W-:Y:S01]  /*1150*/  IMAD.MOV.U32 R12, RZ, RZ, -0x1 ;  /* 0xffffffffff0c7424 */ /* 0x000fe200078e00ff */
[----:B------:R-:W3:Y:S01]  /*1160*/  LDC R27, c[0x0][0x658] ;  /* 0x00019600ff1b7b82 */ /* 0x000ee20000000800 */
[----:B------:R-:W-:Y:S01]  /*1170*/  IMAD.IADD R3, R11, 0x1, R3 ;  /* 0x000000010b037824 */ /* 0x000fe200078e0203 */
[----:B-1----:R-:W-:-:S04]  /*1180*/  ISETP.NE.U32.AND P0, PT, R30, RZ, PT ;  /* 0x000000ff1e00720c */ /* 0x002fc80003f05070 */
[----:B------:R-:W-:Y:S02]  /*1190*/  ISETP.NE.AND.EX P0, PT, R31, RZ, PT, P0 ;  /* 0x000000ff1f00720c */ /* 0x000fe40003f05300 */
[----:B------:R-:W1:Y:S01]  /*11a0*/  LDC R26, c[0x0][0x600] ;  /* 0x00018000ff1a7b82 */ /* 0x000e620000000800 */
[-CC-:B0-----:R-:W-:Y:S02]  /*11b0*/  SHF.R.U64 R25, R10, R14.reuse, R3.reuse ;  /* 0x0000000e0a197219 */ /* 0x181fe40000001203 */
[----:B------:R-:W-:-:S05]  /*11c0*/  SHF.R.U32.HI R10, RZ, R14, R3 ;  /* 0x0000000eff0a7219 */ /* 0x000fca0000011603 */
[----:B------:R-:W0:Y:S01]  /*11d0*/  LDC R22, c[0x0][0x648] ;  /* 0x00019200ff167b82 */ /* 0x000e220000000800 */
[-CC-:B--2---:R-:W-:Y:S02]  /*11e0*/  SHF.R.U64 R35, R25, R15.reuse, R10.reuse ;  /* 0x0000000f19237219 */ /* 0x184fe4000000120a */
[----:B------:R-:W-:-:S05]  /*11f0*/  SHF.R.U32.HI R10, RZ, R15, R10 ;  /* 0x0000000fff0a7219 */ /* 0x000fca000001160a */
[----:B------:R-:W2:Y:S01]  /*1200*/  LDC R28, c[0x0][0x638] ;  /* 0x00018e00ff1c7b82 */ /* 0x000ea20000000800 */
[-CC-:B---3--:R-:W-:Y:S02]  /*1210*/  SHF.R.U64 R34, R35, R27.reuse, R10.reuse ;  /* 0x0000001b23227219 */ /* 0x188fe4000000120a */
[-C--:B------:R-:W-:Y:S02]  /*1220*/  SHF.L.U32 R3, R12, R27.reuse, RZ ;  /* 0x0000001b0c037219 */ /* 0x080fe400000006ff */
[----:B------:R-:W-:Y:S01]  /*1230*/  SHF.R.U32.HI R11, RZ, R27, R10 ;  /* 0x0000001bff0b7219 */ /* 0x000fe2000001160a */
[----:B------:R-:W-:Y:S01]  /*1240*/  IMAD.MOV.U32 R10, RZ, RZ, R34 ;  /* 0x000000ffff0a7224 */ /* 0x000fe200078e0022 */
[----:B------:R-:W-:Y:S01]  /*1250*/  LOP3.LUT R18, RZ, R3, RZ, 0x33, !PT ;  /* 0x00000003ff127212 */ /* 0x000fe200078e33ff */
[----:B------:R-:W3:Y:S01]  /*1260*/  LDC R29, c[0x0][0x610] ;  /* 0x00018400ff1d7b82 */ /* 0x000ee20000000800 */
[----:B------:R-:W-:Y:S05]  /*1270*/  @!P0 BRA `(.L_x_14) ;  /* 0x0000000000288947 */ /* 0x000fea0003800000 */
[----:B------:R-:W4:Y:S02]  /*1280*/  LDC R3, c[0x0][0x64c] ;  /* 0x00019300ff037b82 */ /* 0x000f240000000800 */
[----:B----4-:R-:W-:-:S05]  /*1290*/  IADD3 R3, P0, R34, R3, RZ ;  /* 0x0000000322037210 */ /* 0x010fca0007f1e0ff */
[----:B------:R-:W-:-:S04]  /*12a0*/  IMAD.X R19, RZ, RZ, R11, P0 ;  /* 0x000000ffff137224 */ /* 0x000fc800000e060b */
[----:B------:R-:W-:-:S04]  /*12b0*/  IMAD.WIDE.U32 R10, R19, R30, RZ ;  /* 0x0000001e130a7225 */ /* 0x000fc800078e00ff */
[----:B------:R-:W-:-:S04]  /*12c0*/  IMAD.WIDE.U32 R12, P0, R3, R31, R10 ;  /* 0x0000001f030c7225 */ /* 0x000fc8000780000a */
[----:B------:R-:W-:-:S04]  /*12d0*/  IMAD.WIDE.U32 R10, R3, R30, RZ ;  /* 0x0000001e030a7225 */ /* 0x000fc800078e00ff */
[----:B------:R-:W-:Y:S01]  /*12e0*/  IMAD.X R15, RZ, RZ, RZ, P0 ;  /* 0x000000ffff0f7224 */ /* 0x000fe200000e06ff */
[----:B------:R-:W-:Y:S01]  /*12f0*/  IADD3 RZ, P0, R11, R12, RZ ;  /* 0x0000000c0bff7210 */ /* 0x000fe20007f1e0ff */
[----:B------:R-:W-:-:S04]  /*1300*/  IMAD.MOV.U32 R14, RZ, RZ, R13 ;  /* 0x000000ffff0e7224 */ /* 0x000fc800078e000d */
[----:B------:R-:W-:-:S08]  /*1310*/  IMAD.WIDE.U32.X R10, R19, R31, R14, P0 ;  /* 0x0000001f130a7225 */ /* 0x000fd000000e040e */
.L_x_14:
[----:B0-----:R-:W-:Y:S01]  /*1320*/  SHF.R.U64 R7, R10, R22, R11 ;  /* 0x000000160a077219 */ /* 0x001fe2000000120b */
[----:B-1----:R-:W-:Y:S01]  /*1330*/  VIADD R10, R26, 0xffffffff ;  /* 0xffffffff1a0a7836 */ /* 0x002fe20000000000 */
[----:B------:R-:W-:Y:S01]  /*1340*/  SHF.L.U32 R3, R32, R27, RZ ;  /* 0x0000001b20037219 */ /* 0x000fe200000006ff */
[----:B------:R-:W-:Y:S01]  /*1350*/  @P1 IMAD R20, R21, R24, R6 ;  /* 0x0000001815141224 */ /* 0x000fe200078e0206 */
[----:B------:R-:W-:Y:S01]  /*1360*/  LOP3.LUT R18, R35, R18, RZ, 0xc0, !PT ;  /* 0x0000001223127212 */ /* 0x000fe200078ec0ff */
[----:B------:R-:W-:Y:S01]  /*1370*/  IMAD.MOV R11, RZ, RZ, -R7 ;  /* 0x000000ffff0b7224 */ /* 0x000fe200078e0a07 */
[----:B------:R-:W-:Y:S01]  /*1380*/  LOP3.LUT R10, R25, R10, RZ, 0xc0, !PT ;  /* 0x0000000a190a7212 */ /* 0x000fe200078ec0ff */
[----:B------:R-:W-:Y:S02]  /*1390*/  IMAD.MOV.U32 R6, RZ, RZ, 0x1 ;  /* 0x00000001ff067424 */ /* 0x000fe400078e00ff */
[----:B------:R-:W-:Y:S02]  /*13a0*/  IMAD R7, R3, R7, R18 ;  /* 0x0000000703077224 */ /* 0x000fe400078e0212 */
[----:B--2---:R-:W-:-:S02]  /*13b0*/  IMAD R3, R11, R28, R34 ;  /* 0x0000001c0b037224 */ /* 0x004fc400078e0222 */
[----:B---3--:R-:W-:Y:S02]  /*13c0*/  IMAD R22, R7, R29, R20 ;  /* 0x0000001d07167224 */ /* 0x008fe400078e0214 */
[----:B------:R-:W-:Y:S01]  /*13d0*/  IMAD R7, R3, R26, R10 ;  /* 0x0000001a03077224 */ /* 0x000fe200078e020a */
[----:B------:R-:W-:Y:S01]  /*13e0*/  PRMT R3, R6, 0x7610, R3 ;  /* 0x0000761006037816 */ /* 0x000fe20000000003 */
[----:B------:R-:W-:-:S03]  /*13f0*/  IMAD.MOV.U32 R19, RZ, RZ, R33 ;  /* 0x000000ffff137224 */ /* 0x000fc600078e0021 */
[----:B------:R-:W-:Y:S02]  /*1400*/  SEL R18, R7, R22, !P1 ;  /* 0x0000001607127207 */ /* 0x000fe40004800000 */
[----:B------:R-:W-:-:S07]  /*1410*/  SEL R22, R22, R7, !P1 ;  /* 0x0000000716167207 */ /* 0x000fce0004800000 */
.L_x_12:
[----:B------:R-:W-:Y:S05]  /*1420*/  @!P2 BRA `(.L_x_15) ;  /* 0x00000000000ca947 */ /* 0x000fea0003800000 */
[----:B------:R-:W-:Y:S01]  /*1430*/  UCGABAR_WAIT ;  /* 0x0000000000007dc7 */ /* 0x000fe20008000000 */
[----:B------:R-:W-:Y:S01]  /*1440*/  CCTL.IVALL ;  /* 0x00000000ff00798f */ /* 0x000fe20002000000 */
[----:B------:R-:W-:Y:S05]  /*1450*/  BRA `(.L_x_16) ;  /* 0x0000000000047947 */ /* 0x000fea0003800000 */
.L_x_15:
[----:B------:R-:W-:Y:S06]  /*1460*/  BAR.SYNC.DEFER_BLOCKING 0x0 ;  /* 0x0000000000007b1d */ /* 0x000fec0000010000 */
.L_x_16:
[----:B------:R-:W-:Y:S05]  /*1470*/  @!P3 BRA `(.L_x_17) ;  /* 0x0000003800f8b947 */ /* 0x000fea0003800000 */
[----:B------:R-:W-:-:S13]  /*1480*/  ISETP.GT.U32.AND P0, PT, R36, 0x1, PT ;  /* 0x000000012400780c */ /* 0x000fda0003f04070 */
[----:B------:R-:W-:Y:S05]  /*1490*/  @P0 EXIT ;  /* 0x000000000000094d */ /* 0x000fea0003800000 */
.L_x_18:
[----:B------:R-:W-:-:S08]  /*14a0*/  NOP ;  /* 0x0000000000007918 */ /* 0x000fd00000000000 */
[----:B------:R-:W1:Y:S02]  /*14b0*/  USETMAXREG.TRY_ALLOC.CTAPOOL UP0, 0xe8 ;  /* 0x000000e8000079c8 */ /* 0x000e640008000600 */
[----:B-1----:R-:W-:-:S13]  /*14c0*/  PLOP3.LUT P0, PT, PT, PT, UP0, 0x80, 0x0 ;  /* 0x000000000000781c */ /* 0x002fda0003f0f008 */
[----:B------:R-:W-:Y:S05]  /*14d0*/  @!P0 BRA `(.L_x_18) ;  /* 0xfffffffc00f08947 */ /* 0x000fea000383ffff */
[----:B------:R-:W-:-:S13]  /*14e0*/  LOP3.LUT P0, RZ, R3, 0xff, RZ, 0xc0, !PT ;  /* 0x000000ff03ff7812 */ /* 0x000fda000780c0ff */
[----:B------:R-:W-:Y:S05]  /*14f0*/  @!P0 EXIT ;  /* 0x000000000000894d */ /* 0x000fea0003800000 */
[----:B------:R-:W2:Y:S01]  /*1500*/  LDL.64 R6, [R1] ;  /* 0x0000000001067983 */ /* 0x000ea20000100a00 */
[CC--:B------:R-:W-:Y:S01]  /*1510*/  LEA.HI R3, R8.reuse, R5.reuse, RZ, 0x2 ;  /* 0x0000000508037211 */ /* 0x0c0fe200078f10ff */
[----:B------:R-:W1:Y:S01]  /*1520*/  S2UR UR4, SR_CgaCtaId ;  /* 0x00000000000479c3 */ /* 0x000e620000008800 */
[----:B------:R-:W-:Y:S01]  /*1530*/  LEA.HI R8, R8, R5, RZ, 0x5 ;  /* 0x0000000508087211 */ /* 0x000fe200078f28ff */
[----:B------:R-:W-:Y:S01]  /*1540*/  UMOV UR41, 0x400 ;  /* 0x0000040000297882 */ /* 0x000fe20000000000 */
[----:B------:R-:W-:Y:S01]  /*1550*/  LOP3.LUT R4, R3, 0xfffffffc, RZ, 0xc0, !PT ;  /* 0xfffffffc03047812 */ /* 0x000fe200078ec0ff */
[----:B------:R-:W-:Y:S01]  /*1560*/  UISETP.LT.AND UP0, UPT, UR40, 0x1, UPT ;  /* 0x000000012800788c */ /* 0x000fe2000bf01270 */
[--C-:B------:R-:W-:Y:S01]  /*1570*/  SHF.R.S32.HI R60, RZ, 0x2, R3.reuse ;  /* 0x00000002ff3c7819 */ /* 0x100fe20000011403 */
[----:B------:R-:W-:Y:S01]  /*1580*/  UIADD3 UR5, UR43, -0x1, URZ ;  /* 0xffffffff2b057890 */ /* 0x000fe2000fffe03f */
[----:B------:R-:W-:Y:S01]  /*1590*/  SHF.R.S32.HI R3, RZ, 0x1f, R3 ;  /* 0x0000001fff037819 */ /* 0x000fe20000011403 */
[----:B------:R-:W3:Y:S01]  /*15a0*/  LDC R66, c[0x0][0x658] ;  /* 0x00019600ff427b82 */ /* 0x000ee20000000800 */
[----:B------:R-:W-:Y:S01]  /*15b0*/  USEL UR42, UR40, 0x1, UP0 ;  /* 0x00000001282a7887 */ /* 0x000fe20008000000 */
[----:B------:R-:W-:Y:S01]  /*15c0*/  IMAD.IADD R4, R5, 0x1, -R4 ;  /* 0x0000000105047824 */ /* 0x000fe200078e0a04 */
[----:B------:R-:W-:Y:S01]  /*15d0*/  LEA.HI R3, R3, R60, RZ, 0x3 ;  /* 0x0000003c03037211 */ /* 0x000fe200078f18ff */
[----:B------:R-:W-:Y:S01]  /*15e0*/  UISETP.NE.AND UP0, UPT, UR5, URZ, UPT ;  /* 0x0000003f0500728c */ /* 0x000fe2000bf05270 */
[----:B------:R-:W-:Y:S01]  /*15f0*/  IMAD.MOV.U32 R5, RZ, RZ, 0x1 ;  /* 0x00000001ff057424 */ /* 0x000fe200078e00ff */
[----:B------:R-:W-:Y:S01]  /*1600*/  ULDC UR8, c[0x0][0x284] ;  /* 0x0000a10000087ab9 */ /* 0x000fe20000000800 */
[----:B------:R-:W-:Y:S01]  /*1610*/  LOP3.LUT R3, R3, 0xfffffff8, RZ, 0xc0, !PT ;  /* 0xfffffff803037812 */ /* 0x000fe200078ec0ff */
[----:B------:R-:W4:Y:S01]  /*1620*/  LDC.64 R64, c[0x0][0x5c8] ;  /* 0x00017200ff407b82 */ /* 0x000f220000000a00 */
[----:B------:R-:W-:Y:S01]  /*1630*/  USEL UR7, URZ, 0x1, UP0 ;  /* 0x000000013f077887 */ /* 0x000fe20008000000 */
[----:B------:R-:W-:Y:S01]  /*1640*/  IMAD.SHL.U32 R62, R4, 0x2, RZ ;  /* 0x00000002043e7824 */ /* 0x000fe200078e00ff */
[----:B------:R-:W-:Y:S01]  /*1650*/  LOP3.LUT R74, R23, 0x1, RZ, 0xfc, !PT ;  /* 0x00000001174a7812 */ /* 0x000fe200078efcff */
[----:B------:R-:W-:Y:S01]  /*1660*/  IMAD.IADD R60, R60, 0x1, -R3 ;  /* 0x000000013c3c7824 */ /* 0x000fe200078e0a03 */
[----:B------:R-:W-:Y:S01]  /*1670*/  SHF.R.S32.HI R3, RZ, 0x5, R8 ;  /* 0x00000005ff037819 */ /* 0x000fe20000011408 */
[----:B------:R-:W-:Y:S01]  /*1680*/  USHF.L.U32 UR47, UR40, 0x1, URZ ;  /* 0x00000001282f7899 */ /* 0x000fe2000800063f */
[----:B------:R-:W-:Y:S01]  /*1690*/  IMAD.U32 R75, RZ, RZ, UR7 ;  /* 0x00000007ff4b7e24 */ /* 0x000fe2000f8e00ff */
[----:B------:R-:W0:Y:S01]  /*16a0*/  LDC R67, c[0x0][0x288] ;  /* 0x0000a200ff437b82 */ /* 0x000e220000000800 */
[--C-:B------:R-:W-:Y:S01]  /*16b0*/  SHF.R.S32.HI R61, RZ, 0x1f, R60.reuse ;  /* 0x0000001fff3d7819 */ /* 0x100fe2000001143c */
[----:B-1----:R-:W-:Y:S01]  /*16c0*/  ULEA UR41, UR4, UR41, 0x18 ;  /* 0x0000002904297291 */ /* 0x002fe2000f8ec03f */
[C---:B------:R-:W-:Y:S01]  /*16d0*/  IMAD R71, R3.reuse, -0x10, -R60 ;  /* 0xfffffff003477824 */ /* 0x040fe200078e0a3c */
[----:B------:R-:W-:Y:S01]  /*16e0*/  USHF.L.U32 UR4, UR5, 0x3, URZ ;  /* 0x0000000305047899 */ /* 0x000fe2000800063f */
[----:B------:R-:W-:Y:S01]  /*16f0*/  SHF.R.S32.HI R63, RZ, 0x1f, R62 ;  /* 0x0000001fff3f7819 */ /* 0x000fe2000001143e */
[----:B------:R-:W-:Y:S01]  /*1700*/  IMAD.WIDE R60, R3, 0x10, R60 ;  /* 0x00000010033c7825 */ /* 0x000fe200078e023c */
[----:B------:R-:W-:Y:S01]  /*1710*/  UIADD3 UR5, UR41, 0x180, URZ ;  /* 0x0000018029057890 */ /* 0x000fe2000fffe03f */
[----:B------:R-:W1:Y:S01]  /*1720*/  LDC R69, c[0x0][0x600] ;  /* 0x00018000ff457b82 */ /* 0x000e620000000800 */
[----:B------:R-:W-:Y:S01]  /*1730*/  UIADD3 UR6, UR41, 0x1c180, URZ ;  /* 0x0001c18029067890 */ /* 0x000fe2000fffe03f */
[----:B------:R-:W-:Y:S01]  /*1740*/  IMAD.MOV.U32 R3, RZ, RZ, -0x1 ;  /* 0xffffffffff037424 */ /* 0x000fe200078e00ff */
[----:B------:R-:W-:Y:S01]  /*1750*/  USHF.R.U32.HI UR5, URZ, 0x4, UR5 ;  /* 0x000000043f057899 */ /* 0x000fe20008011605 */
[----:B------:R-:W-:Y:S01]  /*1760*/  VIADD R71, R71, UR8 ;  /* 0x0000000847477c36 */ /* 0x000fe20008000000 */
[----:B------:R-:W-:-:S02]  /*1770*/  USHF.R.U32.HI UR6, URZ, 0x4, UR6 ;  /* 0x000000043f067899 */ /* 0x000fc40008011606 */
[-C--:B---3--:R-:W-:Y:S01]  /*1780*/  SHF.L.U32 R3, R3, R66.reuse, RZ ;  /* 0x0000004203037219 */ /* 0x088fe200000006ff */
[----:B------:R-:W-:Y:S01]  /*1790*/  UIADD3 UR48, UR41, 0x80, URZ ;  /* 0x0000008029307890 */ /* 0x000fe2000fffe03f */
[C---:B----4-:R-:W-:Y:S01]  /*17a0*/  SHF.L.U64.HI R65, R64.reuse, 0x3, R65 ;  /* 0x0000000340417819 */ /* 0x050fe20000010241 */
[----:B------:R-:W-:Y:S01]  /*17b0*/  ULOP3.LUT UR4, UR4, 0x8, URZ, 0xc0, !UPT ;  /* 0x0000000804047892 */ /* 0x000fe2000f8ec03f */
[----:B------:R-:W-:Y:S01]  /*17c0*/  SHF.L.U32 R66, R5, R66, RZ ;  /* 0x0000004205427219 */ /* 0x000fe200000006ff */
[----:B------:R-:W-:Y:S01]  /*17d0*/  ULOP3.LUT UR5, UR5, 0x3fff, URZ, 0xc0, !UPT ;  /* 0x00003fff05057892 */ /* 0x000fe2000f8ec03f */
[----:B------:R-:W-:Y:S01]  /*17e0*/  IMAD.SHL.U32 R64, R64, 0x8, RZ ;  /* 0x0000000840407824 */ /* 0x000fe200078e00ff */
[----:B------:R-:W-:Y:S01]  /*17f0*/  ULOP3.LUT UR6, UR6, 0x3fff, URZ, 0xc0, !UPT ;  /* 0x00003fff06067892 */ /* 0x000fe2000f8ec03f */
[----:B------:R-:W-:Y:S01]  /*1800*/  LOP3.LUT R70, RZ, R3, RZ, 0x33, !PT ;  /* 0x00000003ff467212 */ /* 0x000fe200078e33ff */
[----:B0-----:R-:W-:Y:S01]  /*1810*/  IMAD R67, R4, -0x2, R67 ;  /* 0xfffffffe04437824 */ /* 0x001fe200078e0243 */
[----:B------:R-:W-:-:S02]  /*1820*/  UIADD3 UR42, -UR42, UR40, URZ ;  /* 0x000000282a2a7290 */ /* 0x000fc4000fffe13f */
[----:B------:R-:W-:Y:S02]  /*1830*/  ULEA UR43, UR43, UR48, 0x3 ;  /* 0x000000302b2b7291 */ /* 0x000fe4000f8e183f */
[----:B------:R-:W-:Y:S02]  /*1840*/  ULOP3.LUT UR49, UR4, 0x8, URZ, 0x3c, !UPT ;  /* 0x0000000804317892 */ /* 0x000fe4000f8e3c3f */
[----:B------:R-:W-:Y:S01]  /*1850*/  ULOP3.LUT UR44, UR4, 0x18, URZ, 0x3c, !UPT ;  /* 0x00000018042c7892 */ /* 0x000fe2000f8e3c3f */
[----:B-1----:R-:W-:Y:S01]  /*1860*/  VIADD R69, R69, 0xffffffff ;  /* 0xffffffff45457836 */ /* 0x002fe20000000000 */
[----:B------:R-:W-:Y:S02]  /*1870*/  ULOP3.LUT UR45, UR5, 0x10000, URZ, 0xfc, !UPT ;  /* 0x00010000052d7892 */ /* 0x000fe4000f8efc3f */
[----:B------:R-:W-:Y:S01]  /*1880*/  ULOP3.LUT UR46, UR6, 0x10000, URZ, 0xfc, !UPT ;  /* 0x00010000062e7892 */ /* 0x000fe2000f8efc3f */
[----:B--2---:R-:W-:-:S11]  /*1890*/  SHF.L.U64.HI R68, R6, 0x1, R0 ;  /* 0x0000000106447819 */ /* 0x004fd60000010200 */
.L_x_104:
[----:B------:R-:W-:-:S04]  /*18a0*/  SHF.L.U32 R0, R75, 0x1f, RZ ;  /* 0x0000001f4b007819 */ /* 0x000fc800000006ff */
[----:B------:R-:W0:Y:S02]  /*18b0*/  SYNCS.PHASECHK.TRANS64.TRYWAIT P0, [UR43+-0x8], R0 ;  /* 0xfffff800ff0075a7 */ /* 0x000e24000800016b */
[----:B01-345:R-:W-:Y:S05]  /*18c0*/  @!P0 BRA `(.L_x_19) ;  /* 0x0000004800dc8947 */ /* 0x03bfea0003800000 */
.L_x_129:
[----:B------:R-:W-:Y:S02]  /*18d0*/  ULDC UR4, c[0x0][0x28c] ;  /* 0x0000a30000047ab9 */ /* 0x000fe40000000800 */
[----:B------:R-:W-:-:S13]  /*18e0*/  ISETP.LT.AND P0, PT, RZ, UR4, PT ;  /* 0x00000004ff007c0c */ /* 0x000fda000bf01270 */
[----:B------:R-:W-:Y:S05]  /*18f0*/  @P0 BRA `(.L_x_20) ;  /* 0x0000000000400947 */ /* 0x000fea0003800000 */
[----:B0-----:R-:W-:Y:S01]  /*1900*/  MOV R0, 0x0 ;  /* 0x0000000000007802 */ /* 0x001fe20000000f00 */
[----:B------:R-:W-:Y:S01]  /*1910*/  ULDC.64 UR4, c[0x4][0x68] ;  /* 0x01001a0000047ab9 */ /* 0x000fe20000000a00 */
[----:B------:R-:W-:Y:S01]  /*1920*/  ULDC.64 UR6, c[0x4][0x8] ;  /* 0x0100020000067ab9 */ /* 0x000fe20000000a00 */
[----:B------:R-:W-:Y:S01]  /*1930*/  IMAD.U32 R4, RZ, RZ, UR4 ;  /* 0x00000004ff047e24 */ /* 0x000fe2000f8e00ff */
[----:B------:R0:W1:Y:S01]  /*1940*/  LDC.64 R14, c[0x4][R0] ;  /* 0x01000000000e7b82 */ /* 0x0000620000000a00 */
[----:B------:R-:W-:Y:S01]  /*1950*/  IMAD.U32 R5, RZ, RZ, UR5 ;  /* 0x00000005ff057e24 */ /* 0x000fe2000f8e00ff */
[----:B------:R-:W-:Y:S01]  /*1960*/  ULDC.64 UR4, c[0x4][0x70] ;  /* 0x01001c0000047ab9 */ /* 0x000fe20000000a00 */
[----:B------:R-:W-:Y:S02]  /*1970*/  IMAD.U32 R10, RZ, RZ, UR6 ;  /* 0x00000006ff0a7e24 */ /* 0x000fe4000f8e00ff */
[----:B------:R-:W-:Y:S02]  /*1980*/  IMAD.U32 R6, RZ, RZ, UR4 ;  /* 0x00000004ff067e24 */ /* 0x000fe4000f8e00ff */
[----:B------:R-:W-:-:S02]  /*1990*/  IMAD.U32 R7, RZ, RZ, UR5 ;  /* 0x00000005ff077e24 */ /* 0x000fc4000f8e00ff */
[----:B------:R-:W-:Y:S02]  /*19a0*/  IMAD.U32 R11, RZ, RZ, UR7 ;  /* 0x00000007ff0b7e24 */ /* 0x000fe4000f8e00ff */
[----:B------:R-:W-:Y:S02]  /*19b0*/  IMAD.MOV.U32 R8, RZ, RZ, 0x1e1 ;  /* 0x000001e1ff087424 */ /* 0x000fe400078e00ff */
[----:B------:R-:W-:Y:S02]  /*19c0*/  IMAD.MOV.U32 R12, RZ, RZ, 0x1 ;  /* 0x00000001ff0c7424 */ /* 0x000fe400078e00ff */
[----:B0-----:R-:W-:-:S07]  /*19d0*/  IMAD.MOV.U32 R13, RZ, RZ, RZ ;  /* 0x000000ffff0d7224 */ /* 0x001fce00078e00ff */
[----:B------:R-:W-:-:S07]  /*19e0*/  LEPC R20, `(.L_x_20) ;  /* 0x000000001014794e */ /* 0x000fce0000000000 */
[----:B-1---5:R-:W-:Y:S05]  /*19f0*/  CALL.ABS.NOINC R14 ;  /* 0x000000000e007343 */ /* 0x022fea0003c00000 */
.L_x_20:
[----:B------:R-:W-:-:S13]  /*1a00*/  ISETP.NE.AND P0, PT, R74, 0x3, PT ;  /* 0x000000034a00780c */ /* 0x000fda0003f05270 */
[----:B------:R-:W-:Y:S05]  /*1a10*/  @!P0 BRA `(.L_x_21) ;  /* 0x0000000000048947 */ /* 0x000fea0003800000 */
[----:B------:R-:W-:Y:S01]  /*1a20*/  BPT.TRAP 0x1 ;  /* 0x000000040000795c */ /* 0x000fe20000300000 */
.L_x_21:
[----:B0-----:R-:W-:Y:S02]  /*1a30*/  IMAD.U32 R3, RZ, RZ, UR38 ;  /* 0x00000026ff037e24 */ /* 0x001fe4000f8e00ff */
[----:B------:R-:W-:-:S03]  /*1a40*/  IMAD.U32 R0, RZ, RZ, UR39 ;  /* 0x00000027ff007e24 */ /* 0x000fc6000f8e00ff */
[----:B------:R-:W-:Y:S02]  /*1a50*/  LEA R3, R3, UR41, 0x3 ;  /* 0x0000002903037c11 */ /* 0x000fe4000f8e18ff */
[----:B------:R-:W-:-:S04]  /*1a60*/  SHF.L.U32 R0, R0, 0x1f, RZ ;  /* 0x0000001f00007819 */ /* 0x000fc800000006ff */
[----:B------:R0:W1:Y:S01]  /*1a70*/  SYNCS.PHASECHK.TRANS64.TRYWAIT P1, [R3+URZ], R0 ;  /* 0x00000000030075a7 */ /* 0x000062000802017f */
[----:B------:R-:W-:Y:S05]  /*1a80*/  @!P0 BRA `(.L_x_22) ;  /* 0x0000000000048947 */ /* 0x000fea0003800000 */
[----:B------:R-:W-:Y:S01]  /*1a90*/  BPT.TRAP 0x1 ;  /* 0x000000040000795c */ /* 0x000fe20000300000 */
.L_x_22:
[----:B-1----:R-:W-:Y:S05]  /*1aa0*/  @P1 BRA `(.L_x_23) ;  /* 0x0000000000081947 */ /* 0x002fea0003800000 */
[----:B------:R-:W1:Y:S02]  /*1ab0*/  SYNCS.PHASECHK.TRANS64.TRYWAIT P1, [R3+URZ], R0 ;  /* 0x00000000030075a7 */ /* 0x000e64000802017f */
[----:B-1----:R-:W-:Y:S05]  /*1ac0*/  @!P1 BRA `(.L_x_24) ;  /* 0x0000004800749947 */ /* 0x002fea0003800000 */
.L_x_23:
[----:B------:R-:W-:Y:S05]  /*1ad0*/  WARPSYNC.ALL ;  /* 0x0000000000007948 */ /* 0x000fea0003800000 */
[----:B------:R-:W-:Y:S01]  /*1ae0*/  ULEA UR8, UR38, UR45, 0xa ;  /* 0x0000002d26087291 */ /* 0x000fe2000f8e503f */
[----:B------:R-:W-:Y:S01]  /*1af0*/  WARPGROUP.ARRIVE ;  /* 0x00000000000079c5 */ /* 0x000fe20000000000 */
[----:B------:R-:W-:Y:S01]  /*1b00*/  ULEA UR9, UR38, UR46, 0xa ;  /* 0x0000002e26097291 */ /* 0x000fe2000f8e503f */
[----:B01----:R-:W-:Y:S01]  /*1b10*/  IMAD.U32 R0, RZ, RZ, UR42 ;  /* 0x0000002aff007e24 */ /* 0x003fe2000f8e00ff */
[----:B------:R-:W-:Y:S01]  /*1b20*/  UMOV UR5, 0x40000040 ;  /* 0x4000004000057882 */ /* 0x000fe20000000000 */
[----:B------:R-:W-:-:S02]  /*1b30*/  UMOV UR7, 0x40000040 ;  /* 0x4000004000077882 */ /* 0x000fc40000000000 */
[----:B------:R-:W-:Y:S01]  /*1b40*/  UMOV UR4, UR8 ;  /* 0x0000000800047c82 */ /* 0x000fe20008000000 */
[----:B------:R-:W-:Y:S01]  /*1b50*/  ISETP.GE.AND P1, PT, R0, 0x1, PT ;  /* 0x000000010000780c */ /* 0x000fe20003f26270 */
[----:B------:R-:W-:Y:S02]  /*1b60*/  UMOV UR6, UR9 ;  /* 0x0000000900067c82 */ /* 0x000fe40008000000 */
[----:B------:R-:W-:Y:S01]  /*1b70*/  HGMMA.64x64x16.F32 R24, gdesc[UR4], RZ, !UPT, gsb0 ;  /* 0x00e00000041879f0 */ /* 0x000fe2000c0008ff */
[----:B------:R-:W-:Y:S02]  /*1b80*/  UIADD3 UR4, UR8, 0x2, URZ ;  /* 0x0000000208047890 */ /* 0x000fe4000fffe03f */
[----:B------:R-:W-:Y:S01]  /*1b90*/  UIADD3 UR6, UR9, 0x2, URZ ;  /* 0x0000000209067890 */ /* 0x000fe2000fffe03f */
[----:B------:R-:W-:Y:S01]  /*1ba0*/  UMOV UR5, 0x40000040 ;  /* 0x4000004000057882 */ /* 0x000fe20000000000 */
[----:B------:R-:W-:Y:S01]  /*1bb0*/  UMOV UR7, 0x40000040 ;  /* 0x4000004000077882 */ /* 0x000fe20000000000 */
[----:B------:R-:W-:-:S02]  /*1bc0*/  WARPGROUP.DEPBAR.LE gsb0, 0x0 ;  /* 0x00008000000079c5 */ /* 0x000fc40000010000 */
[----:B------:R-:W-:-:S06]  /*1bd0*/  WARPGROUP.ARRIVE ;  /* 0x00000000000079c5 */ /* 0x000fcc0000000000 */
[----:B------:R-:W-:Y:S01]  /*1be0*/  HGMMA.64x64x16.F32 R24, gdesc[UR4], R24, gsb0 ;  /* 0x00e00000041879f0 */ /* 0x000fe20008000818 */
[----:B------:R-:W-:Y:S02]  /*1bf0*/  UIADD3 UR4, UR8, 0x4, URZ ;  /* 0x0000000408047890 */ /* 0x000fe4000fffe03f */
[----:B------:R-:W-:Y:S01]  /*1c00*/  UIADD3 UR6, UR9, 0x4, URZ ;  /* 0x0000000409067890 */ /* 0x000fe2000fffe03f */
[----:B------:R-:W-:Y:S01]  /*1c10*/  UMOV UR5, 0x40000040 ;  /* 0x4000004000057882 */ /* 0x000fe20000000000 */
[----:B------:R-:W-:Y:S01]  /*1c20*/  UMOV UR7, 0x40000040 ;  /* 0x4000004000077882 */ /* 0x000fe20000000000 */
[----:B------:R-:W-:Y:S02]  /*1c30*/  WARPGROUP.DEPBAR.LE gsb0, 0x0 ;  /* 0x00008000000079c5 */ /* 0x000fe40000010000 */
        /* <DEDUP_REMOVED lines=36> */
[----:B------:R-:W-:Y:S03]  /*1e80*/  HGMMA.64x64x16.F32 R24, gdesc[UR4], R24, gsb0 ;  /* 0x00e00000041879f0 */ /* 0x000fe60008000818 */
[----:B------:R-:W-:Y:S02]  /*1e90*/  WARPGROUP.DEPBAR.LE gsb0, 0x0 ;  /* 0x00008000000079c5 */ /* 0x000fe40000010000 */
[----:B------:R-:W-:Y:S05]  /*1ea0*/  @!P1 BRA `(.L_x_25) ;  /* 0x0000000400849947 */ /* 0x000fea0003800000 */
[----:B------:R-:W-:Y:S01]  /*1eb0*/  UIADD3 UR8, UR38, 0x1, URZ ;  /* 0x0000000126087890 */ /* 0x000fe2000fffe03f */
[----:B------:R-:W-:Y:S02]  /*1ec0*/  IMAD.U32 R0, RZ, RZ, UR42 ;  /* 0x0000002aff007e24 */ /* 0x000fe4000f8e00ff */
[----:B------:R-:W-:Y:S01]  /*1ed0*/  IMAD.U32 R3, RZ, RZ, UR38 ;  /* 0x00000026ff037e24 */ /* 0x000fe2000f8e00ff */
[----:B------:R-:W-:-:S04]  /*1ee0*/  UISETP.NE.AND UP0, UPT, UR8, 0x7, UPT ;  /* 0x000000070800788c */ /* 0x000fc8000bf05270 */
[----:B------:R-:W-:Y:S02]  /*1ef0*/  USEL UR4, URZ, 0x1, UP0 ;  /* 0x000000013f047887 */ /* 0x000fe40008000000 */
[----:B------:R-:W-:Y:S02]  /*1f00*/  USEL UR8, UR8, URZ, UP0 ;  /* 0x0000003f08087287 */ /* 0x000fe40008000000 */
[----:B------:R-:W-:-:S06]  /*1f10*/  ULOP3.LUT UR4, UR39, UR4, URZ, 0x3c, !UPT ;  /* 0x0000000427047292 */ /* 0x000fcc000f8e3c3f */
[----:B------:R-:W-:-:S07]  /*1f20*/  IMAD.U32 R6, RZ, RZ, UR4 ;  /* 0x00000004ff067e24 */ /* 0x000fce000f8e00ff */
.L_x_32:
[----:B------:R-:W-:Y:S05]  /*1f30*/  @!P0 BRA `(.L_x_26) ;  /* 0x0000000000048947 */ /* 0x000fea0003800000 */
[----:B------:R-:W-:Y:S01]  /*1f40*/  BPT.TRAP 0x1 ;  /* 0x000000040000795c */ /* 0x000fe20000300000 */
.L_x_26:
[----:B------:R-:W-:Y:S01]  /*1f50*/  ULEA UR4, UR8, UR41, 0x3 ;  /* 0x0000002908047291 */ /* 0x000fe2000f8e183f */
[----:B------:R-:W-:-:S08]  /*1f60*/  SHF.L.U32 R4, R6, 0x1f, RZ ;  /* 0x0000001f06047819 */ /* 0x000fd000000006ff */
[----:B------:R0:W1:Y:S01]  /*1f70*/  SYNCS.PHASECHK.TRANS64.TRYWAIT P1, [UR4], R4 ;  /* 0x00000004ff0075a7 */ /* 0x0000620008020144 */
[----:B------:R-:W-:Y:S05]  /*1f80*/  @!P0 BRA `(.L_x_27) ;  /* 0x0000000000048947 */ /* 0x000fea0003800000 */
[----:B------:R-:W-:Y:S01]  /*1f90*/  BPT.TRAP 0x1 ;  /* 0x000000040000795c */ /* 0x000fe20000300000 */
.L_x_27:
[----:B-1----:R-:W-:Y:S05]  /*1fa0*/  @P1 BRA `(.L_x_28) ;  /* 0x0000000000081947 */ /* 0x002fea0003800000 */
[----:B------:R-:W1:Y:S02]  /*1fb0*/  SYNCS.PHASECHK.TRANS64.TRYWAIT P1, [UR4], R4 ;  /* 0x00000004ff0075a7 */ /* 0x000e640008020144 */
[----:B-1----:R-:W-:Y:S05]  /*1fc0*/  @!P1 BRA `(.L_x_29) ;  /* 0x0000004400489947 */ /* 0x002fea0003800000 */
.L_x_28:
[----:B------:R-:W-:Y:S01]  /*1fd0*/  ULEA UR9, UR8, UR45, 0xa ;  /* 0x0000002d08097291 */ /* 0x000fe2000f8e503f */
[----:B------:R-:W-:Y:S01]  /*1fe0*/  WARPGROUP.ARRIVE ;  /* 0x00000000000079c5 */ /* 0x000fe20000000000 */
[----:B------:R-:W-:Y:S01]  /*1ff0*/  ULEA UR10, UR8, UR46, 0xa ;  /* 0x0000002e080a7291 */ /* 0x000fe2000f8e503f */
[----:B------:R-:W-:Y:S01]  /*2000*/  UMOV UR5, 0x40000040 ;  /* 0x4000004000057882 */ /* 0x000fe20000000000 */
[----:B------:R-:W-:-:S03]  /*2010*/  UMOV UR7, 0x40000040 ;  /* 0x4000004000077882 */ /* 0x000fc60000000000 */
[----:B------:R-:W-:Y:S02]  /*2020*/  UMOV UR4, UR9 ;  /* 0x0000000900047c82 */ /* 0x000fe40008000000 */
[----:B------:R-:W-:Y:S02]  /*2030*/  UMOV UR6, UR10 ;  /* 0x0000000a00067c82 */ /* 0x000fe40008000000 */
[----:B------:R-:W-:Y:S01]  /*2040*/  HGMMA.64x64x16.F32 R24, gdesc[UR4], R24, gsb0 ;  /* 0x00e00000041879f0 */ /* 0x000fe20008000818 */
        /* <DEDUP_REMOVED lines=51> */
[----:B------:R-:W-:Y:S01]  /*2380*/  BPT.TRAP 0x1 ;  /* 0x000000040000795c */ /* 0x000fe20000300000 */
.L_x_30:
[----:B------:R-:W-:-:S13]  /*2390*/  ISETP.NE.AND P1, PT, R57, RZ, PT ;  /* 0x000000ff3900720c */ /* 0x000fda0003f25270 */
[----:B01----:R-:W-:-:S05]  /*23a0*/  @P1 LEA R4, R3, UR41, 0x3 ;  /* 0x0000002903041c11 */ /* 0x003fca000f8e18ff */
[----:B------:R-:W-:-:S05]  /*23b0*/  @P1 VIADD R5, R4, 0x38 ;  /* 0x0000003804051836 */ /* 0x000fca0000000000 */
[----:B------:R-:W-:-:S04]  /*23c0*/  @P1 PRMT R5, R56, 0x654, R5 ;  /* 0x0000065438051816 */ /* 0x000fc80000000005 */
[----:B------:R0:W-:Y:S01]  /*23d0*/  @P1 SYNCS.ARRIVE.TRANS64.RED.A1T0 RZ, [R5+URZ], RZ ;  /* 0x000000ff05ff19a7 */ /* 0x0001e2000810043f */
[----:B------:R-:W-:-:S13]  /*23e0*/  ISETP.GT.U32.AND P1, PT, R23, 0x1, PT ;  /* 0x000000011700780c */ /* 0x000fda0003f24070 */
[----:B0-----:R-:W-:Y:S05]  /*23f0*/  @P1 BRA `(.L_x_31) ;  /* 0x0000000000041947 */ /* 0x001fea0003800000 */
[----:B------:R-:W-:Y:S01]  /*2400*/  BPT.TRAP 0x1 ;  /* 0x000000040000795c */ /* 0x000fe20000300000 */
.L_x_31:
[----:B------:R-:W-:Y:S01]  /*2410*/  UIADD3 UR8, UR8, 0x1, URZ ;  /* 0x0000000108087890 */ /* 0x000fe2000fffe03f */
[C---:B------:R-:W-:Y:S01]  /*2420*/  ISETP.GT.AND P2, PT, R0.reuse, 0x1, PT ;  /* 0x000000010000780c */ /* 0x040fe20003f44270 */
[----:B------:R-:W-:Y:S02]  /*2430*/  VIADD R3, R3, 0x1 ;  /* 0x0000000103037836 */ /* 0x000fe40000000000 */
[----:B------:R-:W-:Y:S01]  /*2440*/  UISETP.NE.AND UP0, UPT, UR8, 0x7, UPT ;  /* 0x000000070800788c */ /* 0x000fe2000bf05270 */
[----:B------:R-:W-:Y:S02]  /*2450*/  VIADD R0, R0, 0xffffffff ;  /* 0xffffffff00007836 */ /* 0x000fe40000000000 */
[C---:B------:R-:W-:Y:S01]  /*2460*/  ISETP.NE.AND P1, PT, R3.reuse, 0x7, PT ;  /* 0x000000070300780c */ /* 0x040fe20003f25270 */
[----:B------:R-:W-:Y:S02]  /*2470*/  USEL UR4, URZ, 0x1, UP0 ;  /* 0x000000013f047887 */ /* 0x000fe40008000000 */
[----:B------:R-:W-:Y:S01]  /*2480*/  USEL UR8, UR8, URZ, UP0 ;  /* 0x0000003f08087287 */ /* 0x000fe20008000000 */
[----:B------:R-:W-:-:S03]  /*2490*/  SEL R3, R3, RZ, P1 ;  /* 0x000000ff03037207 */ /* 0x000fc60000800000 */
[----:B------:R-:W-:Y:S01]  /*24a0*/  LOP3.LUT R6, R6, UR4, RZ, 0x3c, !PT ;  /* 0x0000000406067c12 */ /* 0x000fe2000f8e3cff */
[----:B------:R-:W-:Y:S07]  /*24b0*/  @P2 BRA `(.L_x_32) ;  /* 0xfffffff8009c2947 */ /* 0x000fee000383ffff */
.L_x_25:
[----:B------:R-:W0:Y:S01]  /*24c0*/  LDC R0, c[0x0][0x28c] ;  /* 0x0000a300ff007b82 */ /* 0x000e220000000800 */
[----:B------:R-:W-:-:S04]  /*24d0*/  IMAD.U32 R3, RZ, RZ, UR49 ;  /* 0x00000031ff037e24 */ /* 0x000fc8000f8e00ff */
[----:B------:R1:W-:Y:S01]  /*24e0*/  SYNCS.ARRIVE.TRANS64.A1T0 RZ, [R3+UR48], RZ ;  /* 0x000000ff03ff79a7 */ /* 0x0003e20008100030 */
[----:B0-----:R-:W-:-:S13]  /*24f0*/  ISETP.GE.AND P1, PT, R0, 0x1, PT ;  /* 0x000000010000780c */ /* 0x001fda0003f26270 */
[----:B-1----:R-:W-:Y:S05]  /*2500*/  @!P1 BRA `(.L_x_33) ;  /* 0x0000000000509947 */ /* 0x002fea0003800000 */
[----:B------:R-:W-:Y:S05]  /*2510*/  @!P0 BRA `(.L_x_34) ;  /* 0x0000000000048947 */ /* 0x000fea0003800000 */
[----:B------:R-:W-:Y:S01]  /*2520*/  BPT.TRAP 0x1 ;  /* 0x000000040000795c */ /* 0x000fe20000300000 */
.L_x_34:
[----:B------:R-:W-:Y:S01]  /*2530*/  ISETP.NE.AND P0, PT, R57, RZ, PT ;  /* 0x000000ff3900720c */ /* 0x000fe20003f05270 */
[----:B------:R-:W-:Y:S01]  /*2540*/  BSSY B0, `(.L_x_35) ;  /* 0x000000e000007945 */ /* 0x000fe20003800000 */
[----:B------:R-:W-:-:S11]  /*2550*/  ISETP.GT.U32.AND P1, PT, R23, 0x1, PT ;  /* 0x000000011700780c */ /* 0x000fd60003f24070 */
[----:B------:R-:W-:Y:S05]  /*2560*/  @!P0 BRA `(.L_x_36) ;  /* 0x00000000002c8947 */ /* 0x000fea0003800000 */
[----:B------:R-:W-:-:S04]  /*2570*/  UIADD3 UR6, UR38, UR42, URZ ;  /* 0x0000002a26067290 */ /* 0x000fc8000fffe03f */
[----:B------:R-:W-:-:S04]  /*2580*/  UIMAD.WIDE.U32 UR4, UR6, 0x24924925, URZ ;  /* 0x24924925060478a5 */ /* 0x000fc8000f8e003f */
[----:B------:R-:W-:-:S04]  /*2590*/  UIADD3 UR4, UR6, -UR5, URZ ;  /* 0x8000000506047290 */ /* 0x000fc8000fffe03f */
[----:B------:R-:W-:-:S04]  /*25a0*/  ULEA.HI UR4, UR4, UR5, URZ, 0x1f ;  /* 0x0000000504047291 */ /* 0x000fc8000f8ff83f */
[----:B------:R-:W-:-:S04]  /*25b0*/  USHF.R.U32.HI UR4, URZ, 0x2, UR4 ;  /* 0x000000023f047899 */ /* 0x000fc80008011604 */
[----:B------:R-:W-:-:S04]  /*25c0*/  UIMAD UR4, UR4, -0x7, UR6 ;  /* 0xfffffff9040478a4 */ /* 0x000fc8000f8e0206 */
[----:B------:R-:W-:-:S04]  /*25d0*/  ULEA UR4, UR4, UR41, 0x3 ;  /* 0x0000002904047291 */ /* 0x000fc8000f8e183f */
[----:B------:R-:W-:-:S06]  /*25e0*/  UIADD3 UR4, UR4, 0x38, URZ ;  /* 0x0000003804047890 */ /* 0x000fcc000fffe03f */
[----:B------:R-:W-:-:S05]  /*25f0*/  IMAD.U32 R3, RZ, RZ, UR4 ;  /* 0x00000004ff037e24 */ /* 0x000fca000f8e00ff */
[----:B------:R-:W-:-:S04]  /*2600*/  PRMT R0, R56, 0x654, R3 ;  /* 0x0000065438007816 */ /* 0x000fc80000000003 */
[----:B------:R0:W-:Y:S03]  /*2610*/  SYNCS.ARRIVE.TRANS64.RED.A1T0 RZ, [R0+URZ], RZ ;  /* 0x000000ff00ff79a7 */ /* 0x0001e6000810043f */
.L_x_36:
[----:B------:R-:W-:Y:S05]  /*2620*/  BSYNC B0 ;  /* 0x0000000000007941 */ /* 0x000fea0003800000 */
.L_x_35:
[----:B------:R-:W-:Y:S05]  /*2630*/  @P1 BRA `(.L_x_33) ;  /* 0x0000000000041947 */ /* 0x000fea0003800000 */
[----:B------:R-:W-:Y:S01]  /*2640*/  BPT.TRAP 0x1 ;  /* 0x000000040000795c */ /* 0x000fe20000300000 */
.L_x_33:
[----:B0-----:R-:W-:Y:S01]  /*2650*/  SHF.L.U32 R0, R75, 0x1f, RZ ;  /* 0x0000001f4b007819 */ /* 0x001fe200000006ff */
[----:B------:R-:W-:Y:S01]  /*2660*/  UISETP.GE.U32.AND UP1, UPT, UR47, 0x7, UPT ;  /* 0x000000072f00788c */ /* 0x000fe2000bf26070 */
[----:B------:R-:W-:Y:S01]  /*2670*/  SHF.R.S32.HI R9, RZ, 0x1f, R19 ;  /* 0x0000001fff097819 */ /* 0x000fe20000011413 */
[----:B------:R-:W-:Y:S01]  /*2680*/  UIADD3 UR38, UR38, UR47, URZ ;  /* 0x0000002f26267290 */ /* 0x000fe2000fffe03f */
[----:B------:R-:W0:Y:S03]  /*2690*/  SYNCS.PHASECHK.TRANS64.TRYWAIT P0, [UR43+0x8], R0 ;  /* 0x00000800ff0075a7 */ /* 0x000e26000800016b */
[----:B------:R-:W-:-:S04]  /*26a0*/  UISETP.GT.U32.AND UP0, UPT, UR38, 0x6, UPT ;  /* 0x000000062600788c */ /* 0x000fc8000bf04070 */
[----:B------:R-:W-:Y:S02]  /*26b0*/  UISETP.LT.U32.AND UP0, UPT, UR47, 0x7, UP0 ;  /* 0x000000072f00788c */ /* 0x000fe40008701070 */
[----:B------:R-:W-:Y:S02]  /*26c0*/  @UP1 UIMAD.WIDE.U32 UR4, UR38, 0x24924925, URZ ;  /* 0x24924925260418a5 */ /* 0x000fe4000f8e003f */
[----:B------:R-:W-:Y:S02]  /*26d0*/  USEL UR6, URZ, 0x1, !UP0 ;  /* 0x000000013f067887 */ /* 0x000fe4000c000000 */
[----:B------:R-:W-:Y:S02]  /*26e0*/  @UP1 UIADD3 UR4, UR38, -UR5, URZ ;  /* 0x8000000526041290 */ /* 0x000fe4000fffe03f */
[----:B------:R-:W-:Y:S02]  /*26f0*/  ULOP3.LUT UR39, UR39, UR6, URZ, 0x3c, !UPT ;  /* 0x0000000627277292 */ /* 0x000fe4000f8e3c3f */
[----:B------:R-:W-:-:S04]  /*2700*/  @UP1 ULEA.HI UR4, UR4, UR5, URZ, 0x1f ;  /* 0x0000000504041291 */ /* 0x000fc8000f8ff83f */
[----:B------:R-:W-:-:S04]  /*2710*/  @UP1 USHF.R.U32.HI UR4, URZ, 0x2, UR4 ;  /* 0x000000023f041899 */ /* 0x000fc80008011604 */
[----:B------:R-:W-:Y:S01]  /*2720*/  @UP1 ULOP3.LUT UR39, UR39, 0x1, UR4, 0x78, !UPT ;  /* 0x0000000127271892 */ /* 0x000fe2000f8e7804 */
[----:B0-----:R-:W-:Y:S11]  /*2730*/  @!P0 BRA `(.L_x_37) ;  /* 0x0000003c00848947 */ /* 0x001ff60003800000 */
.L_x_130:
[----:B------:R-:W-:Y:S01]  /*2740*/  ULDC.64 UR4, c[0x0][0x5d0] ;  /* 0x0001740000047ab9 */ /* 0x000fe20000000a00 */
[----:B------:R-:W-:Y:S01]  /*2750*/  ULDC UR6, c[0x0][0x284] ;  /* 0x0000a10000067ab9 */ /* 0x000fe20000000800 */
[----:B0-----:R-:W-:Y:S02]  /*2760*/  IMAD R0, R9, UR4, RZ ;  /* 0x0000000409007c24 */ /* 0x001fe4000f8e02ff */
[----:B------:R-:W-:Y:S02]  /*2770*/  IMAD.SHL.U32 R12, R18, 0x40, RZ ;  /* 0x00000040120c7824 */ /* 0x000fe400078e00ff */
[C---:B------:R-:W-:Y:S02]  /*2780*/  IMAD R3, R19.reuse, UR5, R0 ;  /* 0x0000000513037c24 */ /* 0x040fe4000f8e0200 */
[----:B------:R-:W-:Y:S01]  /*2790*/  IMAD.SHL.U32 R0, R22, 0x40, RZ ;  /* 0x0000004016007824 */ /* 0x000fe200078e00ff */
[----:B------:R-:W-:Y:S01]  /*27a0*/  SHF.R.S32.HI R13, RZ, 0x1f, R12 ;  /* 0x0000001fff0d7819 */ /* 0x000fe2000001140c */
[----:B------:R-:W-:Y:S01]  /*27b0*/  IMAD.WIDE.U32 R4, R19, UR4, R62 ;  /* 0x0000000413047c25 */ /* 0x000fe2000f8e003e */
[----:B------:R-:W-:-:S02]  /*27c0*/  ULDC.64 UR4, c[0x0][0x5c8] ;  /* 0x0001720000047ab9 */ /* 0x000fc40000000a00 */
[----:B------:R-:W-:Y:S01]  /*27d0*/  ISETP.GE.AND P0, PT, R0, UR6, PT ;  /* 0x0000000600007c0c */ /* 0x000fe2000bf06270 */
[----:B------:R-:W-:Y:S01]  /*27e0*/  ULDC UR6, c[0x0][0x288] ;  /* 0x0000a20000067ab9 */ /* 0x000fe20000000800 */
[----:B------:R-:W-:Y:S01]  /*27f0*/  IADD3 R4, P1, R12, R4, RZ ;  /* 0x000000040c047210 */ /* 0x000fe20007f3e0ff */
[----:B------:R-:W-:Y:S01]  /*2800*/  IMAD.WIDE R20, R22, 0x40, R60 ;  /* 0x0000004016147825 */ /* 0x000fe200078e023c */
[----:B------:R-:W-:Y:S02]  /*2810*/  ISETP.GE.OR P0, PT, R12, UR6, P0 ;  /* 0x000000060c007c0c */ /* 0x000fe40008706670 */
[----:B------:R-:W-:Y:S01]  /*2820*/  IADD3.X R5, R13, R5, R3, P1, !PT ;  /* 0x000000050d057210 */ /* 0x000fe20000ffe403 */
[----:B------:R-:W-:-:S04]  /*2830*/  IMAD R7, R21, UR4, RZ ;  /* 0x0000000415077c24 */ /* 0x000fc8000f8e02ff */
[C---:B------:R-:W-:Y:S02]  /*2840*/  IMAD R7, R20.reuse, UR5, R7 ;  /* 0x0000000514077c24 */ /* 0x040fe4000f8e0207 */
[----:B------:R-:W-:-:S04]  /*2850*/  IMAD.WIDE.U32 R72, R20, UR4, R4 ;  /* 0x0000000414487c25 */ /* 0x000fc8000f8e0004 */
[----:B------:R-:W-:Y:S05]  /*2860*/  @P0 BRA `(.L_x_38) ;  /* 0x0000002000580947 */ /* 0x000fea0003800000 */
[----:B-----5:R-:W-:Y:S01]  /*2870*/  FSETP.NEU.AND P0, PT, R59, RZ, PT ;  /* 0x000000ff3b00720b */ /* 0x020fe20003f0d000 */
[----:B------:R-:W-:Y:S01]  /*2880*/  IMAD.IADD R18, R67, 0x1, -R12 ;  /* 0x0000000143127824 */ /* 0x000fe200078e0a0c */
[----:B------:R-:W-:Y:S01]  /*2890*/  BSSY B0, `(.L_x_38) ;  /* 0x0000213000007945 */ /* 0x000fe20003800000 */
[----:B------:R-:W-:Y:S02]  /*28a0*/  IMAD.IADD R0, R71, 0x1, -R0 ;  /* 0x0000000147007824 */ /* 0x000fe400078e0a00 */
[----:B------:R-:W-:Y:S01]  /*28b0*/  IMAD.IADD R7, R73, 0x1, R7 ;  /* 0x0000000149077824 */ /* 0x000fe200078e0207 */
[----:B------:R-:W-:-:S04]  /*28c0*/  ISETP.GT.AND P2, PT, R18, RZ, PT ;  /* 0x000000ff1200720c */ /* 0x000fc80003f44270 */
[----:B------:R-:W-:-:S03]  /*28d0*/  ISETP.GT.AND P1, PT, R0, RZ, P2 ;  /* 0x000000ff0000720c */ /* 0x000fc60001724270 */
[----:B------:R-:W-:Y:S10]  /*28e0*/  @!P0 BRA `(.L_x_39) ;  /* 0x0000001400dc8947 */ /* 0x000ff40003800000 */
[----:B------:R-:W0:Y:S01]  /*28f0*/  LDC.64 R76, c[0x0][0x5b8] ;  /* 0x00016e00ff4c7b82 */ /* 0x000e220000000a00 */
[----:B------:R-:W-:-:S07]  /*2900*/  ULDC.64 UR4, c[0x0][0x5c0] ;  /* 0x0001700000047ab9 */ /* 0x000fce0000000a00 */
[----:B------:R-:W1:Y:S08]  /*2910*/  LDC.64 R78, c[0x0][0x5b0] ;  /* 0x00016c00ff4e7b82 */ /* 0x000e700000000a00 */
[----:B------:R-:W2:Y:S01]  /*2920*/  LDC.64 R80, c[0x0][0x5a8] ;  /* 0x00016a00ff507b82 */ /* 0x000ea20000000a00 */
[-C--:B0-----:R-:W-:Y:S02]  /*2930*/  IMAD R6, R9, R76.reuse, RZ ;  /* 0x0000004c09067224 */ /* 0x081fe400078e02ff */
[----:B------:R-:W-:-:S04]  /*2940*/  IMAD.WIDE.U32 R4, R19, R76, R62 ;  /* 0x0000004c13047225 */ /* 0x000fc800078e003e */
[----:B------:R-:W-:Y:S01]  /*2950*/  IMAD R73, R19, R77, R6 ;  /* 0x0000004d13497224 */ /* 0x000fe200078e0206 */
[----:B------:R-:W-:Y:S01]  /*2960*/  IADD3 R8, P0, R12, R4, RZ ;  /* 0x000000040c087210 */ /* 0x000fe20007f1e0ff */
[----:B-1----:R-:W-:-:S03]  /*2970*/  IMAD R3, R21, R78, RZ ;  /* 0x0000004e15037224 */ /* 0x002fc600078e02ff */
[----:B------:R-:W-:Y:S01]  /*2980*/  IADD3.X R9, R13, R5, R73, P0, !PT ;  /* 0x000000050d097210 */ /* 0x000fe200007fe449 */
[C---:B------:R-:W-:Y:S02]  /*2990*/  IMAD R77, R20.reuse, R79, R3 ;  /* 0x0000004f144d7224 */ /* 0x040fe400078e0203 */
[----:B------:R-:W-:-:S04]  /*29a0*/  IMAD.WIDE.U32 R4, R20, R78, R8 ;  /* 0x0000004e14047225 */ /* 0x000fc800078e0008 */
[----:B------:R-:W-:Y:S01]  /*29b0*/  IMAD.IADD R3, R5, 0x1, R77 ;  /* 0x0000000105037824 */ /* 0x000fe200078e024d */
[----:B--2---:R-:W-:-:S04]  /*29c0*/  LEA R10, P0, R4, R80, 0x1 ;  /* 0x00000050040a7211 */ /* 0x004fc800078008ff */
[----:B------:R-:W-:-:S05]  /*29d0*/  LEA.HI.X R11, R4, R81, R3, 0x1, P0 ;  /* 0x00000051040b7211 */ /* 0x000fca00000f0c03 */
[----:B------:R-:W2:Y:S01]  /*29e0*/  @P1 LDG.E.LTC128B.U16 R3, desc[UR36][R10.64] ;  /* 0x000000240a031981 */ /* 0x000ea2000c1e1520 */
[----:B------:R-:W-:Y:S01]  /*29f0*/  IMAD.WIDE.U32 R4, R20, R78, R12 ;  /* 0x0000004e14047225 */ /* 0x000fe200078e000c */
[----:B------:R-:W-:Y:S02]  /*2a00*/  BSSY B1, `(.L_x_40) ;  /* 0x0000015000017945 */ /* 0x000fe40003800000 */
[----:B------:R-:W-:-:S04]  /*2a10*/  IADD3 R14, P0, R62, R4, RZ ;  /* 0x000000043e0e7210 */ /* 0x000fc80007f1e0ff */
[----:B------:R-:W-:Y:S02]  /*2a20*/  IADD3.X R15, R63, R77, R5, P0, !PT ;  /* 0x0000004d3f0f7210 */ /* 0x000fe400007fe405 */
[----:B------:R-:W-:Y:S01]  /*2a30*/  LEA R6, P0, R72, UR4, 0x1 ;  /* 0x0000000448067c11 */ /* 0x000fe2000f8008ff */
[----:B------:R-:W-:-:S03]  /*2a40*/  IMAD.WIDE.U32 R14, R19, R76, R14 ;  /* 0x0000004c130e7225 */ /* 0x000fc600078e000e */
[----:B------:R-:W-:Y:S02]  /*2a50*/  LEA.HI.X R7, R72, UR5, R7, 0x1, P0 ;  /* 0x0000000548077c11 */ /* 0x000fe400080f0c07 */
[----:B------:R-:W-:-:S04]  /*2a60*/  ISETP.GT.AND P0, PT, R18, 0x1, PT ;  /* 0x000000011200780c */ /* 0x000fc80003f04270 */
[----:B------:R-:W-:Y:S01]  /*2a70*/  ISETP.GT.AND P3, PT, R0, RZ, P0 ;  /* 0x000000ff0000720c */ /* 0x000fe20000764270 */
[----:B--2---:R-:W-:-:S05]  /*2a80*/  HADD2.F32 R4, -RZ, R3.H0_H0 ;  /* 0x20000003ff047230 */ /* 0x004fca0000004100 */
[----:B------:R-:W-:Y:S01]  /*2a90*/  FMUL R5, R4, R59 ;  /* 0x0000003b04057220 */ /* 0x000fe20000400000 */
[----:B------:R-:W-:-:S03]  /*2aa0*/  LEA R4, P4, R14, R80, 0x1 ;  /* 0x000000500e047211 */ /* 0x000fc600078808ff */
[----:B------:R-:W-:-:S05]  /*2ab0*/  FFMA R5, R24, R58, R5 ;  /* 0x0000003a18057223 */ /* 0x000fca0000000005 */
[----:B------:R-:W-:Y:S01]  /*2ac0*/  F2FP.F16.F32.PACK_AB R10, RZ, R5 ;  /* 0x00000005ff0a723e */ /* 0x000fe200000000ff */
[----:B------:R-:W-:-:S03]  /*2ad0*/  IMAD.IADD R5, R73, 0x1, R15 ;  /* 0x0000000149057824 */ /* 0x000fc600078e020f */
[----:B------:R-:W-:Y:S01]  /*2ae0*/  PRMT R11, R10, 0x7610, R11 ;  /* 0x000076100a0b7816 */ /* 0x000fe2000000000b */
[----:B------:R-:W-:Y:S01]  /*2af0*/  IMAD.SHL.U32 R10, R78, 0x8, RZ ;  /* 0x000000084e0a7824 */ /* 0x000fe200078e00ff */
[----:B------:R-:W-:-:S03]  /*2b00*/  LEA.HI.X R5, R14, R81, R5, 0x1, P4 ;  /* 0x000000510e057211 */ /* 0x000fc600020f0c05 */
[----:B------:R0:W-:Y:S02]  /*2b10*/  @P1 STG.E.U16 desc[UR36][R6.64], R11 ;  /* 0x0000000b06001986 */ /* 0x0001e4000c101524 */
[----:B0-----:R-:W-:Y:S01]  /*2b20*/  SHF.L.U64.HI R11, R78, 0x3, R79 ;  /* 0x000000034e0b7819 */ /* 0x001fe2000001024f */
[----:B------:R-:W-:Y:S06]  /*2b30*/  @!P3 BRA `(.L_x_41) ;  /* 0x000000000004b947 */ /* 0x000fec0003800000 */
[----:B------:R0:W5:Y:S02]  /*2b40*/  LDG.E.LTC128B.U16 R3, desc[UR36][R4.64+0x2] ;  /* 0x0000022404037981 */ /* 0x000164000c1e1520 */
.L_x_41:
[----:B------:R-:W-:Y:S05]  /*2b50*/  BSYNC B1 ;  /* 0x0000000000017941 */ /* 0x000fea0003800000 */
.L_x_40:
[----:B-----5:R-:W-:Y:S01]  /*2b60*/  HADD2.F32 R14, -RZ, R3.H0_H0 ;  /* 0x20000003ff0e7230 */ /* 0x020fe20000004100 */
[----:B------:R-:W-:Y:S01]  /*2b70*/  ISETP.GT.AND P2, PT, R0, 0x8, P2 ;  /* 0x000000080000780c */ /* 0x000fe20001744270 */
[----:B------:R-:W-:Y:S01]  /*2b80*/  IMAD.WIDE.U32 R10, R20, R78, R10 ;  /* 0x0000004e140a7225 */ /* 0x000fe200078e000a */
[----:B------:R-:W-:-:S03]  /*2b90*/  PRMT R20, R3, 0x7610, R20 ;  /* 0x0000761003147816 */ /* 0x000fc60000000014 */
[----:B------:R-:W-:Y:S01]  /*2ba0*/  FMUL R14, R14, R59 ;  /* 0x0000003b0e0e7220 */ /* 0x000fe20000400000 */
[----:B------:R-:W-:Y:S01]  /*2bb0*/  IMAD.IADD R77, R77, 0x1, R11 ;  /* 0x000000014d4d7824 */ /* 0x000fe200078e020b */
[----:B------:R-:W-:Y:S02]  /*2bc0*/  IADD3 R8, P1, R8, R10, RZ ;  /* 0x0000000a08087210 */ /* 0x000fe40007f3e0ff */
[----:B------:R-:W-:-:S03]  /*2bd0*/  FFMA R25, R25, R58, R14 ;  /* 0x0000003a19197223 */ /* 0x000fc6000000000e */
[----:B------:R-:W-:Y:S01]  /*2be0*/  IMAD.X R9, R77, 0x1, R9, P1 ;  /* 0x000000014d097824 */ /* 0x000fe200008e0609 */
[C---:B------:R-:W-:Y:S02]  /*2bf0*/  LEA R14, P1, R8.reuse, R80, 0x1 ;  /* 0x00000050080e7211 */ /* 0x040fe400078208ff */
[----:B------:R-:W-:Y:S02]  /*2c00*/  F2FP.F16.F32.PACK_AB R25, RZ, R25 ;  /* 0x00000019ff19723e */ /* 0x000fe400000000ff */
[----:B------:R-:W-:-:S03]  /*2c10*/  LEA.HI.X R15, R8, R81, R9, 0x1, P1 ;  /* 0x00000051080f7211 */ /* 0x000fc600008f0c09 */
[----:B------:R1:W-:Y:S04]  /*2c20*/  @P3 STG.E.U16 desc[UR36][R6.64+0x2], R25 ;  /* 0x0000021906003986 */ /* 0x0003e8000c101524 */
[----:B------:R-:W2:Y:S01]  /*2c30*/  @P2 LDG.E.LTC128B.U16 R20, desc[UR36][R14.64] ;  /* 0x000000240e142981 */ /* 0x000ea2000c1e1520 */
[----:B------:R-:W-:Y:S01]  /*2c40*/  IADD3 R12, P1, P3, R62, R10, R12 ;  /* 0x0000000a3e0c7210 */ /* 0x000fe20007b3e00c */
[----:B------:R-:W-:Y:S01]  /*2c50*/  BSSY B1, `(.L_x_42) ;  /* 0x0000011000017945 */ /* 0x000fe20003800000 */
[C---:B------:R-:W-:Y:S02]  /*2c60*/  SHF.L.U64.HI R11, R64.reuse, 0x1, R65 ;  /* 0x00000001400b7819 */ /* 0x040fe40000010241 */
[----:B------:R-:W-:Y:S02]  /*2c70*/  IADD3.X R13, R63, R77, R13, P1, P3 ;  /* 0x0000004d3f0d7210 */ /* 0x000fe40000fe640d */
[----:B------:R-:W-:-:S02]  /*2c80*/  LEA R10, P1, R64, R6, 0x1 ;  /* 0x00000006400a7211 */ /* 0x000fc400078208ff */
[----:B------:R-:W-:Y:S01]  /*2c90*/  ISETP.GT.AND P0, PT, R0, 0x8, P0 ;  /* 0x000000080000780c */ /* 0x000fe20000704270 */
[----:B------:R-:W-:-:S04]  /*2ca0*/  IMAD.WIDE.U32 R12, R19, R76, R12 ;  /* 0x0000004c130c7225 */ /* 0x000fc800078e000c */
[----:B------:R-:W-:Y:S02]  /*2cb0*/  IMAD.X R11, R11, 0x1, R7, P1 ;  /* 0x000000010b0b7824 */ /* 0x000fe400008e0607 */
[----:B------:R-:W-:Y:S02]  /*2cc0*/  IMAD.IADD R9, R73, 0x1, R13 ;  /* 0x0000000149097824 */ /* 0x000fe400078e020d */
[----:B--2---:R-:W-:-:S05]  /*2cd0*/  HADD2.F32 R8, -RZ, R20.H0_H0 ;  /* 0x20000014ff087230 */ /* 0x004fca0000004100 */
[----:B------:R-:W-:Y:S01]  /*2ce0*/  FMUL R3, R8, R59 ;  /* 0x0000003b08037220 */ /* 0x000fe20000400000 */
[----:B------:R-:W-:-:S03]  /*2cf0*/  LEA R8, P3, R12, R80, 0x1 ;  /* 0x000000500c087211 */ /* 0x000fc600078608ff */
[----:B------:R-:W-:Y:S01]  /*2d00*/  FFMA R3, R26, R58, R3 ;  /* 0x0000003a1a037223 */ /* 0x000fe20000000003 */
[----:B------:R-:W-:-:S04]  /*2d10*/  LEA.HI.X R9, R12, R81, R9, 0x1, P3 ;  /* 0x000000510c097211 */ /* 0x000fc800018f0c09 */
[----:B------:R-:W-:-:S05]  /*2d20*/  F2FP.F16.F32.PACK_AB R3, RZ, R3 ;  /* 0x00000003ff03723e */ /* 0x000fca00000000ff */
[----:B------:R1:W-:Y:S01]  /*2d30*/  @P2 STG.E.U16 desc[UR36][R10.64], R3 ;  /* 0x000000030a002986 */ /* 0x0003e2000c101524 */
[----:B------:R-:W-:Y:S05]  /*2d40*/  @!P0 BRA `(.L_x_43) ;  /* 0x0000000000048947 */ /* 0x000fea0003800000 */
[----:B------:R2:W5:Y:S02]  /*2d50*/  LDG.E.LTC128B.U16 R20, desc[UR36][R8.64+0x2] ;  /* 0x0000022408147981 */ /* 0x000564000c1e1520 */
.L_x_43:
[----:B------:R-:W-:Y:S05]  /*2d60*/  BSYNC B1 ;  /* 0x0000000000017941 */ /* 0x000fea0003800000 */
.L_x_42:
[----:B-----5:R-:W-:Y:S01]  /*2d70*/  HADD2.F32 R12, -RZ, R20.H0_H0 ;  /* 0x20000014ff0c7230 */ /* 0x020fe20000004100 */
[----:B------:R-:W-:Y:S01]  /*2d80*/  ISETP.GT.AND P1, PT, R18, 0x8, PT ;  /* 0x000000081200780c */ /* 0x000fe20003f24270 */
[----:B------:R-:W-:Y:S03]  /*2d90*/  BSSY B1, `(.L_x_44) ;  /* 0x0000008000017945 */ /* 0x000fe60003800000 */
[----:B------:R-:W-:Y:S01]  /*2da0*/  FMUL R12, R12, R59 ;  /* 0x0000003b0c0c7220 */ /* 0x000fe20000400000 */
[----:B------:R-:W-:-:S03]  /*2db0*/  ISETP.GT.AND P2, PT, R0, RZ, P1 ;  /* 0x000000ff0000720c */ /* 0x000fc60000f44270 */
[----:B------:R-:W-:-:S05]  /*2dc0*/  FFMA R12, R27, R58, R12 ;  /* 0x0000003a1b0c7223 */ /* 0x000fca000000000c */
[----:B------:R-:W-:-:S05]  /*2dd0*/  F2FP.F16.F32.PACK_AB R12, RZ, R12 ;  /* 0x0000000cff0c723e */ /* 0x000fca00000000ff */
[----:B------:R3:W-:Y:S01]  /*2de0*/  @P0 STG.E.U16 desc[UR36][R10.64+0x2], R12 ;  /* 0x0000020c0a000986 */ /* 0x0007e2000c101524 */
[----:B------:R-:W-:Y:S05]  /*2df0*/  @!P2 BRA `(.L_x_45) ;  /* 0x000000000004a947 */ /* 0x000fea0003800000 */
[----:B------:R4:W5:Y:S02]  /*2e00*/  LDG.E.LTC128B.U16 R20, desc[UR36][R4.64+0x10] ;  /* 0x0000102404147981 */ /* 0x000964000c1e1520 */
.L_x_45:
[----:B------:R-:W-:Y:S05]  /*2e10*/  BSYNC B1 ;  /* 0x0000000000017941 */ /* 0x000fea0003800000 */
.L_x_44:
[----:B---3-5:R-:W-:Y:S01]  /*2e20*/  HADD2.F32 R12, -RZ, R20.H0_H0 ;  /* 0x20000014ff0c7230 */ /* 0x028fe20000004100 */
[----:B------:R-:W-:Y:S01]  /*2e30*/  ISETP.GT.AND P0, PT, R18, 0x9, PT ;  /* 0x000000091200780c */ /* 0x000fe20003f04270 */
[----:B------:R-:W-:Y:S03]  /*2e40*/  BSSY B1, `(.L_x_46) ;  /* 0x0000008000017945 */ /* 0x000fe60003800000 */
[----:B-1----:R-:W-:Y:S01]  /*2e50*/  FMUL R3, R12, R59 ;  /* 0x0000003b0c037220 */ /* 0x002fe20000400000 */
[----:B------:R-:W-:-:S03]  /*2e60*/  ISETP.GT.AND P3, PT, R0, RZ, P0 ;  /* 0x000000ff0000720c */ /* 0x000fc60000764270 */
[----:B------:R-:W-:-:S05]  /*2e70*/  FFMA R3, R28, R58, R3 ;  /* 0x0000003a1c037223 */ /* 0x000fca0000000003 */
[----:B------:R-:W-:-:S05]  /*2e80*/  F2FP.F16.F32.PACK_AB R3, RZ, R3 ;  /* 0x00000003ff03723e */ /* 0x000fca00000000ff */
[----:B------:R1:W-:Y:S01]  /*2e90*/  @P2 STG.E.U16 desc[UR36][R6.64+0x10], R3 ;  /* 0x0000100306002986 */ /* 0x0003e2000c101524 */
[----:B------:R-:W-:Y:S05]  /*2ea0*/  @!P3 BRA `(.L_x_47) ;  /* 0x000000000004b947 */ /* 0x000fea0003800000 */
[----:B------:R3:W5:Y:S02]  /*2eb0*/  LDG.E.LTC128B.U16 R20, desc[UR36][R4.64+0x12] ;  /* 0x0000122404147981 */ /* 0x000764000c1e1520 */
.L_x_47:
[----:B------:R-:W-:Y:S05]  /*2ec0*/  BSYNC B1 ;  /* 0x0000000000017941 */ /* 0x000fea0003800000 */
.L_x_46:
[----:B-----5:R-:W-:Y:S01]  /*2ed0*/  HADD2.F32 R12, -RZ, R20.H0_H0 ;  /* 0x20000014ff0c7230 */ /* 0x020fe20000004100 */
[----:B------:R-:W-:Y:S01]  /*2ee0*/  ISETP.GT.AND P1, PT, R0, 0x8, P1 ;  /* 0x000000080000780c */ /* 0x000fe20000f24270 */
[----:B------:R-:W-:Y:S03]  /*2ef0*/  BSSY B1, `(.L_x_48) ;  /* 0x0000007000017945 */ /* 0x000fe60003800000 */
[----:B------:R-:W-:-:S04]  /*2f00*/  FMUL R12, R12, R59 ;  /* 0x0000003b0c0c7220 */ /* 0x000fc80000400000 */
[----:B------:R-:W-:-:S05]  /*2f10*/  FFMA R12, R29, R58, R12 ;  /* 0x0000003a1d0c7223 */ /* 0x000fca000000000c */
[----:B------:R-:W-:-:S05]  /*2f20*/  F2FP.F16.F32.PACK_AB R12, RZ, R12 ;  /* 0x0000000cff0c723e */ /* 0x000fca00000000ff */
[----:B------:R0:W-:Y:S01]  /*2f30*/  @P3 STG.E.U16 desc[UR36][R6.64+0x12], R12 ;  /* 0x0000120c06003986 */ /* 0x0001e2000c101524 */
[----:B------:R-:W-:Y:S05]  /*2f40*/  @!P1 BRA `(.L_x_49) ;  /* 0x0000000000049947 */ /* 0x000fea0003800000 */
[----:B------:R0:W5:Y:S02]  /*2f50*/  LDG.E.LTC128B.U16 R20, desc[UR36][R8.64+0x10] ;  /* 0x0000102408147981 */ /* 0x000164000c1e1520 */
.L_x_49:
[----:B------:R-:W-:Y:S05]  /*2f60*/  BSYNC B1 ;  /* 0x0000000000017941 */ /* 0x000fea0003800000 */
.L_x_48:
[----:B0----5:R-:W-:Y:S01]  /*2f70*/  HADD2.F32 R12, -RZ, R20.H0_H0 ;  /* 0x20000014ff0c7230 */ /* 0x021fe20000004100 */
[----:B------:R-:W-:Y:S01]  /*2f80*/  ISETP.GT.AND P0, PT, R0, 0x8, P0 ;  /* 0x000000080000780c */ /* 0x000fe20000704270 */
[----:B------:R-:W-:Y:S03]  /*2f90*/  BSSY B1, `(.L_x_50) ;  /* 0x0000007000017945 */ /* 0x000fe60003800000 */
[----:B-1----:R-:W-:-:S04]  /*2fa0*/  FMUL R3, R12, R59 ;  /* 0x0000003b0c037220 */ /* 0x002fc80000400000 */
[----:B------:R-:W-:-:S05]  /*2fb0*/  FFMA R3, R30, R58, R3 ;  /* 0x0000003a1e037223 */ /* 0x000fca0000000003 */
[----:B------:R-:W-:-:S05]  /*2fc0*/  F2FP.F16.F32.PACK_AB R3, RZ, R3 ;  /* 0x00000003ff03723e */ /* 0x000fca00000000ff */
[----:B------:R0:W-:Y:S01]  /*2fd0*/  @P1 STG.E.U16 desc[UR36][R10.64+0x10], R3 ;  /* 0x000010030a001986 */ /* 0x0001e2000c101524 */
[----:B------:R-:W-:Y:S05]  /*2fe0*/  @!P0 BRA `(.L_x_51) ;  /* 0x0000000000048947 */ /* 0x000fea0003800000 */
[----:B------:R1:W5:Y:S02]  /*2ff0*/  LDG.E.LTC128B.U16 R20, desc[UR36][R8.64+0x12] ;  /* 0x0000122408147981 */ /* 0x000364000c1e1520 */
.L_x_51:
[----:B------:R-:W-:Y:S05]  /*3000*/  BSYNC B1 ;  /* 0x0000000000017941 */ /* 0x000fea0003800000 */
.L_x_50:
        /* <DEDUP_REMOVED lines=10> */
.L_x_53:
[----:B------:R-:W-:Y:S05]  /*30b0*/  BSYNC B1 ;  /* 0x0000000000017941 */ /* 0x000fea0003800000 */
.L_x_52:
[----:B0----5:R-:W-:Y:S01]  /*30c0*/  HADD2.F32 R12, -RZ, R20.H0_H0 ;  /* 0x20000014ff0c7230 */ /* 0x021fe20000004100 */
        /* <DEDUP_REMOVED lines=9> */
.L_x_55:
[----:B------:R-:W-:Y:S05]  /*3160*/  BSYNC B1 ;  /* 0x0000000000017941 */ /* 0x000fea0003800000 */
.L_x_54:
        /* <DEDUP_REMOVED lines=9> */
.L_x_57:
[----:B------:R-:W-:Y:S05]  /*3200*/  BSYNC B1 ;  /* 0x0000000000017941 */ /* 0x000fea0003800000 */
.L_x_56:
[----:B0----5:R-:W-:Y:S01]  /*3210*/  HADD2.F32 R12, -RZ, R20.H0_H0 ;  /* 0x20000014ff0c7230 */ /* 0x021fe20000004100 */
        /* <DEDUP_REMOVED lines=8> */
.L_x_59:
[----:B------:R-:W-:Y:S05]  /*32a0*/  BSYNC B1 ;  /* 0x0000000000017941 */ /* 0x000fea0003800000 */
.L_x_58:
        /* <DEDUP_REMOVED lines=10> */
.L_x_61:
[----:B------:R-:W-:Y:S05]  /*3350*/  BSYNC B1 ;  /* 0x0000000000017941 */ /* 0x000fea0003800000 */
.L_x_60:
        /* <DEDUP_REMOVED lines=10> */
.L_x_63:
[----:B------:R-:W-:Y:S05]  /*3400*/  BSYNC B1 ;  /* 0x0000000000017941 */ /* 0x000fea0003800000 */
.L_x_62:
        /* <DEDUP_REMOVED lines=9> */
.L_x_65:
[----:B------:R-:W-:Y:S05]  /*34a0*/  BSYNC B1 ;  /* 0x0000000000017941 */ /* 0x000fea0003800000 */
.L_x_64:
        /* <DEDUP_REMOVED lines=9> */
.L_x_67:
[----:B------:R-:W-:Y:S05]  /*3540*/  BSYNC B1 ;  /* 0x0000000000017941 */ /* 0x000fea0003800000 */
.L_x_66:
        /* <DEDUP_REMOVED lines=10> */
.L_x_69:
[----:B------:R-:W-:Y:S05]  /*35f0*/  BSYNC B1 ;  /* 0x0000000000017941 */ /* 0x000fea0003800000 */
.L_x_68:
        /* <DEDUP_REMOVED lines=10> */
.L_x_71:
[----:B------:R-:W-:Y:S05]  /*36a0*/  BSYNC B1 ;  /* 0x0000000000017941 */ /* 0x000fea0003800000 */
.L_x_70:
        /* <DEDUP_REMOVED lines=9> */
.L_x_73:
[----:B------:R-:W-:Y:S05]  /*3740*/  BSYNC B1 ;  /* 0x0000000000017941 */ /* 0x000fea0003800000 */
.L_x_72:
        /* <DEDUP_REMOVED lines=9> */
.L_x_75:
[----:B------:R-:W-:Y:S05]  /*37e0*/  BSYNC B1 ;  /* 0x0000000000017941 */ /* 0x000fea0003800000 */
.L_x_74:
        /* <DEDUP_REMOVED lines=10> */
.L_x_77:
[----:B------:R-:W-:Y:S05]  /*3890*/  BSYNC B1 ;  /* 0x0000000000017941 */ /* 0x000fea0003800000 */
.L_x_76:
        /* <DEDUP_REMOVED lines=10> */
.L_x_79:
[----:B------:R-:W-:Y:S05]  /*3940*/  BSYNC B1 ;  /* 0x0000000000017941 */ /* 0x000fea0003800000 */
.L_x_78:
        /* <DEDUP_REMOVED lines=9> */
.L_x_81:
[----:B------:R-:W-:Y:S05]  /*39e0*/  BSYNC B1 ;  /* 0x0000000000017941 */ /* 0x000fea0003800000 */
.L_x_80:
        /* <DEDUP_REMOVED lines=9> */
.L_x_83:
[----:B------:R-:W-:Y:S05]  /*3a80*/  BSYNC B1 ;  /* 0x0000000000017941 */ /* 0x000fea0003800000 */
.L_x_82:
        /* <DEDUP_REMOVED lines=10> */
.L_x_85:
[----:B------:R-:W-:Y:S05]  /*3b30*/  BSYNC B1 ;  /* 0x0000000000017941 */ /* 0x000fea0003800000 */
.L_x_84:
        /* <DEDUP_REMOVED lines=10> */
.L_x_87:
[----:B------:R-:W-:Y:S05]  /*3be0*/  BSYNC B1 ;  /* 0x0000000000017941 */ /* 0x000fea0003800000 */
.L_x_86:
        /* <DEDUP_REMOVED lines=9> */
.L_x_89:
[----:B------:R-:W-:Y:S05]  /*3c80*/  BSYNC B1 ;  /* 0x0000000000017941 */ /* 0x000fea0003800000 */
.L_x_88:
        /* <DEDUP_REMOVED lines=9> */
.L_x_91:
[----:B------:R-:W-:Y:S05]  /*3d20*/  BSYNC B1 ;  /* 0x0000000000017941 */ /* 0x000fea0003800000 */
.L_x_90:
        /* <DEDUP_REMOVED lines=10> */
.L_x_93:
[----:B------:R-:W-:Y:S05]  /*3dd0*/  BSYNC B1 ;  /* 0x0000000000017941 */ /* 0x000fea0003800000 */
.L_x_92:
        /* <DEDUP_REMOVED lines=10> */
.L_x_95:
[----:B------:R-:W-:Y:S05]  /*3e80*/  BSYNC B1 ;  /* 0x0000000000017941 */ /* 0x000fea0003800000 */
.L_x_94:
[----:B0--345:R-:W-:Y:S01]  /*3e90*/  HADD2.F32 R4, -RZ, R20.H0_H0 ;  /* 0x20000014ff047230 */ /* 0x039fe20000004100 */
        /* <DEDUP_REMOVED lines=8> */
.L_x_97:
[----:B------:R-:W-:Y:S05]  /*3f20*/  BSYNC B1 ;  /* 0x0000000000017941 */ /* 0x000fea0003800000 */
.L_x_96:
[----:B0----5:R-:W-:Y:S01]  /*3f30*/  HADD2.F32 R4, -RZ, R20.H0_H0 ;  /* 0x20000014ff047230 */ /* 0x021fe20000004100 */
[----:B------:R-:W-:Y:S01]  /*3f40*/  ISETP.GT.AND P0, PT, R0, 0x8, P0 ;  /* 0x000000080000780c */ /* 0x000fe20000704270 */
[----:B------:R-:W-:Y:S01]  /*3f50*/  @P1 IMAD.MOV.U32 R5, RZ, RZ, R11 ;  /* 0x000000ffff051224 */ /* 0x000fe200078e000b */
[----:B------:R-:W-:Y:S02]  /*3f60*/  BSSY B1, `(.L_x_98) ;  /* 0x0000008000017945 */ /* 0x000fe40003800000 */
[----:B------:R-:W-:Y:S01]  /*3f70*/  FMUL R3, R4, R59 ;  /* 0x0000003b04037220 */ /* 0x000fe20000400000 */
[----:B------:R-:W-:-:S03]  /*3f80*/  @P1 IMAD.MOV.U32 R4, RZ, RZ, R10 ;  /* 0x000000ffff041224 */ /* 0x000fc600078e000a */
[----:B------:R-:W-:-:S05]  /*3f90*/  FFMA R3, R54, R58, R3 ;  /* 0x0000003a36037223 */ /* 0x000fca0000000003 */
[----:B------:R-:W-:-:S05]  /*3fa0*/  F2FP.F16.F32.PACK_AB R3, RZ, R3 ;  /* 0x00000003ff03723e */ /* 0x000fca00000000ff */
[----:B------:R0:W-:Y:S01]  /*3fb0*/  @P1 STG.E.U16 desc[UR36][R4.64+0x70], R3 ;  /* 0x0000700304001986 */ /* 0x0001e2000c101524 */
[----:B------:R-:W-:Y:S05]  /*3fc0*/  @!P0 BRA `(.L_x_99) ;  /* 0x0000000000048947 */ /* 0x000fea0003800000 */
[----:B------:R4:W5:Y:S02]  /*3fd0*/  LDG.E.LTC128B.U16 R20, desc[UR36][R8.64+0x72] ;  /* 0x0000722408147981 */ /* 0x000964000c1e1520 */
.L_x_99:
[----:B------:R-:W-:Y:S05]  /*3fe0*/  BSYNC B1 ;  /* 0x0000000000017941 */ /* 0x000fea0003800000 */
.L_x_98:
[----:B------:R-:W-:Y:S05]  /*3ff0*/  @!P0 BRA `(.L_x_100) ;  /* 0x0000000800708947 */ /* 0x000fea0003800000 */
[----:B-----5:R-:W-:-:S05]  /*4000*/  HADD2.F32 R20, -RZ, R20.H0_H0 ;  /* 0x20000014ff147230 */ /* 0x020fca0000004100 */
[----:B------:R-:W-:-:S04]  /*4010*/  FMUL R20, R20, R59 ;  /* 0x0000003b14147220 */ /* 0x000fc80000400000 */
[----:B------:R-:W-:-:S05]  /*4020*/  FFMA R20, R55, R58, R20 ;  /* 0x0000003a37147223 */ /* 0x000fca0000000014 */
[----:B------:R-:W-:-:S05]  /*4030*/  F2FP.F16.F32.PACK_AB R20, RZ, R20 ;  /* 0x00000014ff14723e */ /* 0x000fca00000000ff */
[----:B------:R0:W-:Y:S01]  /*4040*/  STG.E.U16 desc[UR36][R10.64+0x72], R20 ;  /* 0x000072140a007986 */ /* 0x0001e2000c101524 */
[----:B------:R-:W-:Y:S05]  /*4050*/  BRA `(.L_x_100) ;  /* 0x0000000800587947 */ /* 0x000fea0003800000 */
.L_x_39:
[----:B------:R-:W-:Y:S01]  /*4060*/  ISETP.GT.AND P3, PT, R18, 0x1, PT ;  /* 0x000000011200780c */ /* 0x000fe20003f64270 */
[----:B------:R-:W-:Y:S01]  /*4070*/  ULDC.64 UR4, c[0x0][0x5c0] ;  /* 0x0001700000047ab9 */ /* 0x000fe20000000a00 */
[-C--:B------:R-:W-:Y:S01]  /*4080*/  FMUL R24, R24, R58.reuse ;  /* 0x0000003a18187220 */ /* 0x080fe20000400000 */
[----:B------:R-:W-:Y:S01]  /*4090*/  LEA R4, P4, R72, UR4, 0x1 ;  /* 0x0000000448047c11 */ /* 0x000fe2000f8808ff */
[-C--:B------:R-:W-:Y:S01]  /*40a0*/  FMUL R25, R25, R58.reuse ;  /* 0x0000003a19197220 */ /* 0x080fe20000400000 */
[----:B------:R-:W-:Y:S01]  /*40b0*/  ISETP.GT.AND P0, PT, R0, RZ, P3 ;  /* 0x000000ff0000720c */ /* 0x000fe20001f04270 */
[----:B------:R-:W-:Y:S01]  /*40c0*/  FMUL R26, R26, R58 ;  /* 0x0000003a1a1a7220 */ /* 0x000fe20000400000 */
[----:B------:R-:W-:Y:S01]  /*40d0*/  F2FP.F16.F32.PACK_AB R24, RZ, R24 ;  /* 0x00000018ff18723e */ /* 0x000fe200000000ff */
[-C--:B------:R-:W-:Y:S01]  /*40e0*/  FMUL R27, R27, R58.reuse ;  /* 0x0000003a1b1b7220 */ /* 0x080fe20000400000 */
[----:B------:R-:W-:Y:S01]  /*40f0*/  LEA.HI.X R5, R72, UR5, R7, 0x1, P4 ;  /* 0x0000000548057c11 */ /* 0x000fe2000a0f0c07 */
[-C--:B------:R-:W-:Y:S01]  /*4100*/  FMUL R28, R28, R58.reuse ;  /* 0x0000003a1c1c7220 */ /* 0x080fe20000400000 */
[----:B------:R-:W-:Y:S01]  /*4110*/  F2FP.F16.F32.PACK_AB R25, RZ, R25 ;  /* 0x00000019ff19723e */ /* 0x000fe200000000ff */
[-C--:B------:R-:W-:Y:S01]  /*4120*/  FMUL R29, R29, R58.reuse ;  /* 0x0000003a1d1d7220 */ /* 0x080fe20000400000 */
[----:B------:R-:W-:Y:S01]  /*4130*/  ISETP.GT.AND P2, PT, R0, 0x8, P2 ;  /* 0x000000080000780c */ /* 0x000fe20001744270 */
[----:B------:R-:W-:Y:S01]  /*4140*/  @P1 STG.E.U16 desc[UR36][R4.64], R24 ;  /* 0x0000001804001986 */ /* 0x000fe2000c101524 */
[----:B------:R-:W-:Y:S01]  /*4150*/  ISETP.GT.AND P1, PT, R18, 0x8, PT ;  /* 0x000000081200780c */ /* 0x000fe20003f24270 */
[----:B------:R-:W-:Y:S01]  /*4160*/  FMUL R30, R30, R58 ;  /* 0x0000003a1e1e7220 */ /* 0x000fe20000400000 */
[C---:B------:R-:W-:Y:S01]  /*4170*/  SHF.L.U64.HI R3, R64.reuse, 0x1, R65 ;  /* 0x0000000140037819 */ /* 0x040fe20000010241 */
[----:B------:R-:W-:Y:S01]  /*4180*/  @P0 STG.E.U16 desc[UR36][R4.64+0x2], R25 ;  /* 0x0000021904000986 */ /* 0x000fe2000c101524 */
[----:B------:R-:W-:Y:S01]  /*4190*/  LEA R6, P5, R64, R4, 0x1 ;  /* 0x0000000440067211 */ /* 0x000fe200078a08ff */
[-C--:B------:R-:W-:Y:S01]  /*41a0*/  FMUL R31, R31, R58.reuse ;  /* 0x0000003a1f1f7220 */ /* 0x080fe20000400000 */
[----:B------:R-:W-:Y:S01]  /*41b0*/  ISETP.GT.AND P3, PT, R0, 0x8, P3 ;  /* 0x000000080000780c */ /* 0x000fe20001f64270 */
[-C--:B------:R-:W-:Y:S01]  /*41c0*/  FMUL R32, R32, R58.reuse ;  /* 0x0000003a20207220 */ /* 0x080fe20000400000 */
[----:B------:R-:W-:Y:S01]  /*41d0*/  ISETP.GT.AND P0, PT, R18, 0x9, PT ;  /* 0x000000091200780c */ /* 0x000fe20003f04270 */
[----:B------:R-:W-:Y:S01]  /*41e0*/  IMAD.X R7, R3, 0x1, R5, P5 ;  /* 0x0000000103077824 */ /* 0x000fe200028e0605 */
[----:B------:R-:W-:Y:S01]  /*41f0*/  ISETP.GT.AND P4, PT, R0, RZ, P1 ;  /* 0x000000ff0000720c */ /* 0x000fe20000f84270 */
[----:B------:R-:W-:Y:S01]  /*4200*/  FMUL R33, R33, R58 ;  /* 0x0000003a21217220 */ /* 0x000fe20000400000 */
[----:B------:R-:W-:Y:S01]  /*4210*/  F2FP.F16.F32.PACK_AB R26, RZ, R26 ;  /* 0x0000001aff1a723e */ /* 0x000fe200000000ff */
[-C--:B------:R-:W-:Y:S01]  /*4220*/  FMUL R34, R34, R58.reuse ;  /* 0x0000003a22227220 */ /* 0x080fe20000400000 */
[----:B------:R-:W-:Y:S01]  /*4230*/  ISETP.GT.AND P5, PT, R0, RZ, P0 ;  /* 0x000000ff0000720c */ /* 0x000fe200007a4270 */
[----:B------:R-:W-:Y:S01]  /*4240*/  FMUL R35, R35, R58 ;  /* 0x0000003a23237220 */ /* 0x000fe20000400000 */
[----:B------:R-:W-:Y:S01]  /*4250*/  F2FP.F16.F32.PACK_AB R27, RZ, R27 ;  /* 0x0000001bff1b723e */ /* 0x000fe200000000ff */
[----:B------:R-:W-:Y:S01]  /*4260*/  @P2 STG.E.U16 desc[UR36][R6.64], R26 ;  /* 0x0000001a06002986 */ /* 0x000fe2000c101524 */
[----:B------:R-:W-:Y:S01]  /*4270*/  F2FP.F16.F32.PACK_AB R28, RZ, R28 ;  /* 0x0000001cff1c723e */ /* 0x000fe200000000ff */
[-C--:B------:R-:W-:Y:S01]  /*4280*/  FMUL R36, R36, R58.reuse ;  /* 0x0000003a24247220 */ /* 0x080fe20000400000 */
[----:B------:R-:W-:Y:S01]  /*4290*/  ISETP.GT.AND P2, PT, R0, 0x8, P1 ;  /* 0x000000080000780c */ /* 0x000fe20000f44270 */
[----:B------:R-:W-:Y:S01]  /*42a0*/  @P3 STG.E.U16 desc[UR36][R6.64+0x2], R27 ;  /* 0x0000021b06003986 */ /* 0x000fe2000c101524 */
[----:B------:R-:W-:Y:S01]  /*42b0*/  ISETP.GT.AND P1, PT, R18, 0x10, PT ;  /* 0x000000101200780c */ /* 0x000fe20003f24270 */
[-C--:B------:R-:W-:Y:S01]  /*42c0*/  FMUL R37, R37, R58.reuse ;  /* 0x0000003a25257220 */ /* 0x080fe20000400000 */
[----:B------:R-:W-:Y:S01]  /*42d0*/  F2FP.F16.F32.PACK_AB R29, RZ, R29 ;  /* 0x0000001dff1d723e */ /* 0x000fe200000000ff */
[----:B------:R-:W-:Y:S01]  /*42e0*/  @P4 STG.E.U16 desc[UR36][R4.64+0x10], R28 ;  /* 0x0000101c04004986 */ /* 0x000fe2000c101524 */
[----:B------:R-:W-:Y:S01]  /*42f0*/  ISETP.GT.AND P3, PT, R0, 0x8, P0 ;  /* 0x000000080000780c */ /* 0x000fe20000764270 */
[-C--:B------:R-:W-:Y:S01]  /*4300*/  FMUL R38, R38, R58.reuse ;  /* 0x0000003a26267220 */ /* 0x080fe20000400000 */
[----:B------:R-:W-:Y:S01]  /*4310*/  ISETP.GT.AND P0, PT, R18, 0x11, PT ;  /* 0x000000111200780c */ /* 0x000fe20003f04270 */
[----:B------:R-:W-:Y:S01]  /*4320*/  @P5 STG.E.U16 desc[UR36][R4.64+0x12], R29 ;  /* 0x0000121d04005986 */ /* 0x000fe2000c101524 */
        /* <DEDUP_REMOVED lines=40> */
[C---:B------:R-:W-:Y:S01]  /*45b0*/  ISETP.GT.AND P4, PT, R0.reuse, RZ, P1 ;  /* 0x000000ff0000720c */ /* 0x040fe20000f84270 */
[-C--:B------:R-:W-:Y:S01]  /*45c0*/  FMUL R51, R51, R58.reuse ;  /* 0x0000003a33337220 */ /* 0x080fe20000400000 */
[----:B------:R-:W-:Y:S01]  /*45d0*/  ISETP.GT.AND P5, PT, R0, RZ, P0 ;  /* 0x000000ff0000720c */ /* 0x000fe200007a4270 */
[----:B------:R-:W-:Y:S01]  /*45e0*/  FMUL R52, R52, R58 ;  /* 0x0000003a34347220 */ /* 0x000fe20000400000 */
[----:B------:R-:W-:Y:S01]  /*45f0*/  F2FP.F16.F32.PACK_AB R38, RZ, R38 ;  /* 0x00000026ff26723e */ /* 0x000fe200000000ff */
[-C--:B------:R-:W-:Y:S01]  /*4600*/  FMUL R53, R53, R58.reuse ;  /* 0x0000003a35357220 */ /* 0x080fe20000400000 */
[----:B------:R-:W-:Y:S01]  /*4610*/  F2FP.F16.F32.PACK_AB R39, RZ, R39 ;  /* 0x00000027ff27723e */ /* 0x000fe200000000ff */
[----:B------:R-:W-:Y:S01]  /*4620*/  FMUL R54, R54, R58 ;  /* 0x0000003a36367220 */ /* 0x000fe20000400000 */
[----:B------:R-:W-:Y:S01]  /*4630*/  F2FP.F16.F32.PACK_AB R40, RZ, R40 ;  /* 0x00000028ff28723e */ /* 0x000fe200000000ff */
[----:B------:R-:W-:Y:S01]  /*4640*/  @P2 STG.E.U16 desc[UR36][R6.64+0x30], R38 ;  /* 0x0000302606002986 */ /* 0x000fe2000c101524 */
[----:B------:R-:W-:Y:S01]  /*4650*/  F2FP.F16.F32.PACK_AB R41, RZ, R41 ;  /* 0x00000029ff29723e */ /* 0x000fe200000000ff */
[----:B------:R-:W-:Y:S01]  /*4660*/  FMUL R55, R55, R58 ;  /* 0x0000003a37377220 */ /* 0x000fe20000400000 */
[C---:B------:R-:W-:Y:S01]  /*4670*/  ISETP.GT.AND P1, PT, R0.reuse, 0x8, P1 ;  /* 0x000000080000780c */ /* 0x040fe20000f24270 */
[----:B------:R-:W-:Y:S01]  /*4680*/  @P3 STG.E.U16 desc[UR36][R6.64+0x32], R39 ;  /* 0x0000322706003986 */ /* 0x000fe2000c101524 */
[----:B------:R-:W-:-:S02]  /*4690*/  ISETP.GT.AND P2, PT, R0, 0x8, P0 ;  /* 0x000000080000780c */ /* 0x000fc40000744270 */
[----:B------:R-:W-:Y:S01]  /*46a0*/  F2FP.F16.F32.PACK_AB R42, RZ, R42 ;  /* 0x0000002aff2a723e */ /* 0x000fe200000000ff */
[----:B------:R-:W-:Y:S01]  /*46b0*/  @P4 STG.E.U16 desc[UR36][R4.64+0x40], R40 ;  /* 0x0000402804004986 */ /* 0x000fe2000c101524 */
[C---:B------:R-:W-:Y:S02]  /*46c0*/  ISETP.GT.AND P4, PT, R18.reuse, 0x28, PT ;  /* 0x000000281200780c */ /* 0x040fe40003f84270 */
[----:B------:R-:W-:Y:S01]  /*46d0*/  ISETP.GT.AND P0, PT, R18, 0x29, PT ;  /* 0x000000291200780c */ /* 0x000fe20003f04270 */
[----:B------:R-:W-:Y:S01]  /*46e0*/  @P5 STG.E.U16 desc[UR36][R4.64+0x42], R41 ;  /* 0x0000422904005986 */ /* 0x000fe2000c101524 */
[----:B------:R-:W-:Y:S02]  /*46f0*/  ISETP.GT.AND P5, PT, R0, RZ, P4 ;  /* 0x000000ff0000720c */ /* 0x000fe400027a4270 */
[----:B------:R-:W-:Y:S01]  /*4700*/  F2FP.F16.F32.PACK_AB R43, RZ, R43 ;  /* 0x0000002bff2b723e */ /* 0x000fe200000000ff */
[----:B------:R-:W-:Y:S01]  /*4710*/  @P1 STG.E.U16 desc[UR36][R6.64+0x40], R42 ;  /* 0x0000402a06001986 */ /* 0x000fe2000c101524 */
[----:B------:R-:W-:-:S02]  /*4720*/  F2FP.F16.F32.PACK_AB R44, RZ, R44 ;  /* 0x0000002cff2c723e */ /* 0x000fc400000000ff */
[C---:B------:R-:W-:Y:S01]  /*4730*/  ISETP.GT.AND P3, PT, R0.reuse, RZ, P0 ;  /* 0x000000ff0000720c */ /* 0x040fe20000764270 */
[----:B------:R-:W-:Y:S01]  /*4740*/  @P2 STG.E.U16 desc[UR36][R6.64+0x42], R43 ;  /* 0x0000422b06002986 */ /* 0x000fe2000c101524 */
[C---:B------:R-:W-:Y:S02]  /*4750*/  ISETP.GT.AND P4, PT, R0.reuse, 0x8, P4 ;  /* 0x000000080000780c */ /* 0x040fe40002784270 */
[----:B------:R-:W-:Y:S02]  /*4760*/  F2FP.F16.F32.PACK_AB R45, RZ, R45 ;  /* 0x0000002dff2d723e */ /* 0x000fe400000000ff */
[----:B------:R-:W-:Y:S01]  /*4770*/  F2FP.F16.F32.PACK_AB R46, RZ, R46 ;  /* 0x0000002eff2e723e */ /* 0x000fe200000000ff */
[----:B------:R-:W-:Y:S01]  /*4780*/  @P5 STG.E.U16 desc[UR36][R4.64+0x50], R44 ;  /* 0x0000502c04005986 */ /* 0x000fe2000c101524 */
[----:B------:R-:W-:Y:S02]  /*4790*/  ISETP.GT.AND P5, PT, R0, 0x8, P0 ;  /* 0x000000080000780c */ /* 0x000fe400007a4270 */
[----:B------:R-:W-:-:S02]  /*47a0*/  F2FP.F16.F32.PACK_AB R47, RZ, R47 ;  /* 0x0000002fff2f723e */ /* 0x000fc400000000ff */
[C---:B------:R-:W-:Y:S01]  /*47b0*/  ISETP.GT.AND P2, PT, R18.reuse, 0x31, PT ;  /* 0x000000311200780c */ /* 0x040fe20003f44270 */
[----:B------:R-:W-:Y:S01]  /*47c0*/  @P3 STG.E.U16 desc[UR36][R4.64+0x52], R45 ;  /* 0x0000522d04003986 */ /* 0x000fe2000c101524 */
[----:B------:R-:W-:Y:S02]  /*47d0*/  ISETP.GT.AND P3, PT, R18, 0x30, PT ;  /* 0x000000301200780c */ /* 0x000fe40003f64270 */
[----:B------:R-:W-:Y:S01]  /*47e0*/  F2FP.F16.F32.PACK_AB R48, RZ, R48 ;  /* 0x00000030ff30723e */ /* 0x000fe200000000ff */
[----:B------:R-:W-:Y:S01]  /*47f0*/  @P4 STG.E.U16 desc[UR36][R6.64+0x50], R46 ;  /* 0x0000502e06004986 */ /* 0x000fe2000c101524 */
[C---:B------:R-:W-:Y:S02]  /*4800*/  ISETP.GT.AND P4, PT, R0.reuse, RZ, P2 ;  /* 0x000000ff0000720c */ /* 0x040fe40001784270 */
[----:B------:R-:W-:Y:S01]  /*4810*/  F2FP.F16.F32.PACK_AB R49, RZ, R49 ;  /* 0x00000031ff31723e */ /* 0x000fe200000000ff */
[----:B------:R-:W-:Y:S01]  /*4820*/  @P5 STG.E.U16 desc[UR36][R6.64+0x52], R47 ;  /* 0x0000522f06005986 */ /* 0x000fe2000c101524 */
[----:B------:R-:W-:-:S02]  /*4830*/  ISETP.GT.AND P5, PT, R0, RZ, P3 ;  /* 0x000000ff0000720c */ /* 0x000fc40001fa4270 */
[C---:B------:R-:W-:Y:S02]  /*4840*/  ISETP.GT.AND P1, PT, R18.reuse, 0x38, PT ;  /* 0x000000381200780c */ /* 0x040fe40003f24270 */
[----:B------:R-:W-:Y:S02]  /*4850*/  ISETP.GT.AND P0, PT, R18, 0x39, PT ;  /* 0x000000391200780c */ /* 0x000fe40003f04270 */
[C---:B------:R-:W-:Y:S02]  /*4860*/  ISETP.GT.AND P3, PT, R0.reuse, 0x8, P3 ;  /* 0x000000080000780c */ /* 0x040fe40001f64270 */
[C---:B------:R-:W-:Y:S02]  /*4870*/  ISETP.GT.AND P2, PT, R0.reuse, 0x8, P2 ;  /* 0x000000080000780c */ /* 0x040fe40001744270 */
[----:B------:R-:W-:Y:S02]  /*4880*/  F2FP.F16.F32.PACK_AB R50, RZ, R50 ;  /* 0x00000032ff32723e */ /* 0x000fe400000000ff */
[----:B------:R-:W-:Y:S01]  /*4890*/  F2FP.F16.F32.PACK_AB R51, RZ, R51 ;  /* 0x00000033ff33723e */ /* 0x000fe200000000ff */
[----:B------:R-:W-:Y:S01]  /*48a0*/  @P5 STG.E.U16 desc[UR36][R4.64+0x60], R48 ;  /* 0x0000603004005986 */ /* 0x000fe2000c101524 */
[----:B------:R-:W-:-:S02]  /*48b0*/  ISETP.GT.AND P5, PT, R0, RZ, P0 ;  /* 0x000000ff0000720c */ /* 0x000fc400007a4270 */
[C---:B------:R-:W-:Y:S01]  /*48c0*/  ISETP.GT.AND P0, PT, R0.reuse, 0x8, P0 ;  /* 0x000000080000780c */ /* 0x040fe20000704270 */
[----:B------:R-:W-:Y:S01]  /*48d0*/  @P4 STG.E.U16 desc[UR36][R4.64+0x62], R49 ;  /* 0x0000623104004986 */ /* 0x000fe2000c101524 */
[C---:B------:R-:W-:Y:S02]  /*48e0*/  ISETP.GT.AND P4, PT, R0.reuse, RZ, P1 ;  /* 0x000000ff0000720c */ /* 0x040fe40000f84270 */
[----:B------:R-:W-:Y:S01]  /*48f0*/  ISETP.GT.AND P1, PT, R0, 0x8, P1 ;  /* 0x000000080000780c */ /* 0x000fe20000f24270 */
[----:B------:R-:W-:Y:S01]  /*4900*/  @P3 STG.E.U16 desc[UR36][R6.64+0x60], R50 ;  /* 0x0000603206003986 */ /* 0x000fe2000c101524 */
[----:B------:R-:W-:Y:S02]  /*4910*/  F2FP.F16.F32.PACK_AB R52, RZ, R52 ;  /* 0x00000034ff34723e */ /* 0x000fe400000000ff */
[----:B------:R-:W-:Y:S01]  /*4920*/  F2FP.F16.F32.PACK_AB R53, RZ, R53 ;  /* 0x00000035ff35723e */ /* 0x000fe200000000ff */
[----:B------:R-:W-:Y:S01]  /*4930*/  @P2 STG.E.U16 desc[UR36][R6.64+0x62], R51 ;  /* 0x0000623306002986 */ /* 0x000fe2000c101524 */
[----:B------:R-:W-:-:S02]  /*4940*/  F2FP.F16.F32.PACK_AB R54, RZ, R54 ;  /* 0x00000036ff36723e */ /* 0x000fc400000000ff */
[----:B------:R-:W-:-:S03]  /*4950*/  F2FP.F16.F32.PACK_AB R55, RZ, R55 ;  /* 0x00000037ff37723e */ /* 0x000fc600000000ff */
[----:B------:R-:W-:Y:S04]  /*4960*/  @P4 STG.E.U16 desc[UR36][R4.64+0x70], R52 ;  /* 0x0000703404004986 */ /* 0x000fe8000c101524 */
[----:B------:R0:W-:Y:S02]  /*4970*/  @P5 STG.E.U16 desc[UR36][R4.64+0x72], R53 ;  /* 0x0000723504005986 */ /* 0x0001e4000c101524 */
[----:B0-----:R-:W-:Y:S02]  /*4980*/  @P1 IMAD.MOV.U32 R4, RZ, RZ, R6 ;  /* 0x000000ffff041224 */ /* 0x001fe400078e0006 */
[----:B------:R-:W-:-:S05]  /*4990*/  @P1 IMAD.MOV.U32 R5, RZ, RZ, R7 ;  /* 0x000000ffff051224 */ /* 0x000fca00078e0007 */
[----:B------:R0:W-:Y:S04]  /*49a0*/  @P1 STG.E.U16 desc[UR36][R4.64+0x70], R54 ;  /* 0x0000703604001986 */ /* 0x0001e8000c101524 */
[----:B------:R0:W-:Y:S02]  /*49b0*/  @P0 STG.E.U16 desc[UR36][R6.64+0x72], R55 ;  /* 0x0000723706000986 */ /* 0x0001e4000c101524 */
.L_x_100:
[----:B------:R-:W-:Y:S05]  /*49c0*/  BSYNC B0 ;  /* 0x0000000000007941 */ /* 0x000fea0003800000 */
.L_x_38:
[----:B0-----:R-:W2:Y:S01]  /*49d0*/  LDL.64 R4, [R1] ;  /* 0x0000000001047983 */ /* 0x001ea20000100a00 */
[----:B------:R-:W-:Y:S01]  /*49e0*/  ULDC.64 UR4, c[0x0][0x650] ;  /* 0x0001940000047ab9 */ /* 0x000fe20000000a00 */
[----:B------:R-:W-:Y:S02]  /*49f0*/  IMAD.U32 R0, RZ, RZ, UR44 ;  /* 0x0000002cff007e24 */ /* 0x000fe4000f8e00ff */
[----:B------:R-:W-:Y:S02]  /*4a00*/  IMAD.MOV.U32 R22, RZ, RZ, -0x1 ;  /* 0xffffffffff167424 */ /* 0x000fe400078e00ff */
[----:B------:R0:W-:Y:S01]  /*4a10*/  SYNCS.ARRIVE.TRANS64.A1T0 RZ, [R0+UR48], RZ ;  /* 0x000000ff00ff79a7 */ /* 0x0001e20008100030 */
[----:B------:R-:W-:Y:S02]  /*4a20*/  IMAD.MOV.U32 R18, RZ, RZ, -0x1 ;  /* 0xffffffffff127424 */ /* 0x000fe400078e00ff */
[----:B------:R-:W-:Y:S01]  /*4a30*/  IMAD.MOV.U32 R19, RZ, RZ, -0x1 ;  /* 0xffffffffff137424 */ /* 0x000fe200078e00ff */
[----:B0-----:R-:W-:-:S02]  /*4a40*/  PRMT R0, RZ, 0x7610, R0 ;  /* 0x00007610ff007816 */ /* 0x001fc40000000000 */
[----:B--2---:R-:W-:-:S05]  /*4a50*/  LEA R16, P0, R4, R16, 0x1 ;  /* 0x0000001004107211 */ /* 0x004fca00078008ff */
[----:B------:R-:W-:Y:S01]  /*4a60*/  IMAD.X R17, R68, 0x1, R17, P0 ;  /* 0x0000000144117824 */ /* 0x000fe200000e0611 */
[----:B------:R-:W-:-:S04]  /*4a70*/  ISETP.GE.U32.AND P0, PT, R16, UR4, PT ;  /* 0x0000000410007c0c */ /* 0x000fc8000bf06070 */
[----:B------:R-:W-:-:S13]  /*4a80*/  ISETP.GE.U32.AND.EX P0, PT, R17, UR5, PT, P0 ;  /* 0x0000000511007c0c */ /* 0x000fda000bf06100 */
[----:B------:R-:W-:Y:S05]  /*4a90*/  @P0 BRA `(.L_x_101) ;  /* 0x00000004004c0947 */ /* 0x000fea0003800000 */
[----:B------:R-:W0:Y:S01]  /*4aa0*/  LDC.64 R10, c[0x0][0x628] ;  /* 0x00018a00ff0a7b82 */ /* 0x000e220000000a00 */
[----:B------:R-:W2:Y:S01]  /*4ab0*/  S2R R12, SR_CTAID.X ;  /* 0x00000000000c7919 */ /* 0x000ea20000002500 */
[----:B-1-34-:R-:W-:Y:S02]  /*4ac0*/  IMAD.MOV.U32 R8, RZ, RZ, R16 ;  /* 0x000000ffff087224 */ /* 0x01afe400078e0010 */
[----:B------:R-:W-:Y:S01]  /*4ad0*/  IMAD.MOV.U32 R9, RZ, RZ, R17 ;  /* 0x000000ffff097224 */ /* 0x000fe200078e0011 */
[----:B------:R-:W1:Y:S03]  /*4ae0*/  S2R R18, SR_CTAID.Y ;  /* 0x0000000000127919 */ /* 0x000e660000002600 */
[----:B------:R-:W3:Y:S08]  /*4af0*/  LDC R0, c[0x0][0x630] ;  /* 0x00018c00ff007b82 */ /* 0x000ef00000000800 */
[----:B------:R-:W4:Y:S01]  /*4b00*/  LDC.64 R14, c[0x0][0x620] ;  /* 0x00018800ff0e7b82 */ /* 0x000f220000000a00 */
[----:B0-----:R-:W-:-:S04]  /*4b10*/  ISETP.NE.U32.AND P0, PT, R10, RZ, PT ;  /* 0x000000ff0a00720c */ /* 0x001fc80003f05070 */
[----:B------:R-:W-:-:S13]  /*4b20*/  ISETP.NE.AND.EX P0, PT, R11, RZ, PT, P0 ;  /* 0x000000ff0b00720c */ /* 0x000fda0003f05300 */
[----:B-1234-:R-:W-:Y:S05]  /*4b30*/  @!P0 BRA `(.L_x_102) ;  /* 0x0000000000288947 */ /* 0x01efea0003800000 */
[----:B------:R-:W0:Y:S02]  /*4b40*/  LDC R3, c[0x0][0x634] ;  /* 0x00018d00ff037b82 */ /* 0x000e240000000800 */
[----:B0-----:R-:W-:-:S05]  /*4b50*/  IADD3 R3, P0, R16, R3, RZ ;  /* 0x0000000310037210 */ /* 0x001fca0007f1e0ff */
        /* <DEDUP_REMOVED lines=8> */
.L_x_102:
[-CC-:B------:R-:W-:Y:S01]  /*4be0*/  SHF.R.U64 R19, R8, R0.reuse, R9.reuse ;  /* 0x0000000008137219 */ /* 0x180fe20000001209 */
[----:B------:R-:W0:Y:S01]  /*4bf0*/  LDC.64 R24, c[0x0][0x640] ;  /* 0x00019000ff187b82 */ /* 0x000e220000000a00 */
[----:B------:R-:W-:Y:S01]  /*4c00*/  SHF.R.U32.HI R0, RZ, R0, R9 ;  /* 0x00000000ff007219 */ /* 0x000fe20000011609 */
[----:B------:R-:W-:Y:S01]  /*4c10*/  ULDC UR4, c[0x0][0x150] ;  /* 0x0000540000047ab9 */ /* 0x000fe20000000800 */
[----:B------:R-:W-:Y:S02]  /*4c20*/  IADD3 R3, P0, RZ, -R19, RZ ;  /* 0x80000013ff037210 */ /* 0x000fe40007f1e0ff */
[----:B------:R-:W-:-:S03]  /*4c30*/  I2FP.F32.U32 R7, R12 ;  /* 0x0000000c00077245 */ /* 0x000fc60000201000 */
[----:B------:R-:W1:Y:S01]  /*4c40*/  LDC R6, c[0x0][0x618] ;  /* 0x00018600ff067b82 */ /* 0x000e620000000800 */
[----:B------:R-:W-:Y:S02]  /*4c50*/  IMAD.X R5, RZ, RZ, ~R0, P0 ;  /* 0x000000ffff057224 */ /* 0x000fe400000e0e00 */
[----:B------:R-:W-:Y:S01]  /*4c60*/  FMUL R7, R7, UR4 ;  /* 0x0000000407077c20 */ /* 0x000fe20008400000 */
[----:B------:R-:W-:Y:S01]  /*4c70*/  ULDC UR4, c[0x0][0x154] ;  /* 0x0000550000047ab9 */ /* 0x000fe20000000800 */
[-C--:B------:R-:W-:Y:S02]  /*4c80*/  IMAD R0, R5, R14.reuse, RZ ;  /* 0x0000000e05007224 */ /* 0x080fe400078e02ff */
[C---:B------:R-:W-:Y:S01]  /*4c90*/  IMAD.WIDE.U32 R4, R3.reuse, R14, R16 ;  /* 0x0000000e03047225 */ /* 0x040fe200078e0010 */
[----:B------:R-:W2:Y:S01]  /*4ca0*/  LDC R8, c[0x0][0x608] ;  /* 0x00018200ff087b82 */ /* 0x000ea20000000800 */
[----:B------:R-:W3:Y:S02]  /*4cb0*/  F2I.U32.TRUNC.NTZ R7, R7 ;  /* 0x0000000700077305 */ /* 0x000ee4000020f000 */
[----:B------:R-:W-:Y:S01]  /*4cc0*/  IMAD R3, R3, R15, R0 ;  /* 0x0000000f03037224 */ /* 0x000fe200078e0200 */
[----:B------:R-:W-:-:S03]  /*4cd0*/  I2FP.F32.U32 R0, R18 ;  /* 0x0000001200007245 */ /* 0x000fc60000201000 */
[----:B------:R-:W-:Y:S01]  /*4ce0*/  IMAD.IADD R3, R5, 0x1, R3 ;  /* 0x0000000105037824 */ /* 0x000fe200078e0203 */
[----:B------:R-:W4:Y:S01]  /*4cf0*/  LDC R11, c[0x0][0x658] ;  /* 0x00019600ff0b7b82 */ /* 0x000f220000000800 */
[----:B0-----:R-:W-:-:S04]  /*4d00*/  ISETP.NE.U32.AND P0, PT, R24, RZ, PT ;  /* 0x000000ff1800720c */ /* 0x001fc80003f05070 */
[----:B------:R-:W-:-:S03]  /*4d10*/  ISETP.NE.AND.EX P0, PT, R25, RZ, PT, P0 ;  /* 0x000000ff1900720c */ /* 0x000fc60003f05300 */
[----:B------:R-:W0:Y:S01]  /*4d20*/  LDC R9, c[0x0][0x144] ;  /* 0x00005100ff097b82 */ /* 0x000e220000000800 */
[-C--:B-1----:R-:W-:Y:S01]  /*4d30*/  SHF.R.U64 R10, R4, R6.reuse, R3 ;  /* 0x00000006040a7219 */ /* 0x082fe20000001203 */
[----:B---3--:R-:W-:Y:S01]  /*4d40*/  IMAD.MOV R7, RZ, RZ, -R7 ;  /* 0x000000ffff077224 */ /* 0x008fe200078e0a07 */
[----:B------:R-:W-:Y:S01]  /*4d50*/  SHF.R.U32.HI R3, RZ, R6, R3 ;  /* 0x00000006ff037219 */ /* 0x000fe20000011603 */
[----:B------:R-:W-:-:S04]  /*4d60*/  FMUL R6, R0, UR4 ;  /* 0x0000000400067c20 */ /* 0x000fc80008400000 */
[----:B------:R-:W1:Y:S01]  /*4d70*/  LDC R21, c[0x0][0x148] ;  /* 0x00005200ff157b82 */ /* 0x000e620000000800 */
[----:B------:R3:W0:Y:S01]  /*4d80*/  F2I.U32.TRUNC.NTZ R14, R6 ;  /* 0x00000006000e7305 */ /* 0x000622000020f000 */
[-CC-:B--2---:R-:W-:Y:S02]  /*4d90*/  SHF.R.U64 R13, R10, R8.reuse, R3.reuse ;  /* 0x000000080a0d7219 */ /* 0x184fe40000001203 */
[----:B------:R-:W-:-:S04]  /*4da0*/  SHF.R.U32.HI R0, RZ, R8, R3 ;  /* 0x00000008ff007219 */ /* 0x000fc80000011603 */
[----:B-----5:R-:W2:Y:S01]  /*4db0*/  LDC R20, c[0x0][0x648] ;  /* 0x00019200ff147b82 */ /* 0x020ea20000000800 */
[-CC-:B----4-:R-:W-:Y:S02]  /*4dc0*/  SHF.R.U64 R15, R13, R11.reuse, R0.reuse ;  /* 0x0000000b0d0f7219 */ /* 0x190fe40000001200 */
[----:B------:R-:W-:-:S03]  /*4dd0*/  SHF.R.U32.HI R5, RZ, R11, R0 ;  /* 0x0000000bff057219 */ /* 0x000fc60000011600 */
[----:B------:R-:W-:Y:S02]  /*4de0*/  IMAD.MOV.U32 R4, RZ, RZ, R15 ;  /* 0x000000ffff047224 */ /* 0x000fe400078e000f */
[----:B------:R-:W4:Y:S01]  /*4df0*/  LDC R26, c[0x0][0x638] ;  /* 0x00018e00ff1a7b82 */ /* 0x000f220000000800 */
[----:B0-----:R-:W-:-:S07]  /*4e00*/  IMAD R22, R9, R7, R12 ;  /* 0x0000000709167224 */ /* 0x001fce00078e020c */
[----:B------:R-:W0:Y:S08]  /*4e10*/  LDC R27, c[0x0][0x610] ;  /* 0x00018400ff1b7b82 */ /* 0x000e300000000800 */
[----:B------:R-:W0:Y:S01]  /*4e20*/  LDC R28, c[0x0][0x600] ;  /* 0x00018000ff1c7b82 */ /* 0x000e220000000800 */
[----:B-123--:R-:W-:Y:S05]  /*4e30*/  @!P0 BRA `(.L_x_103) ;  /* 0x0000000000288947 */ /* 0x00efea0003800000 */
[----:B------:R-:W1:Y:S02]  /*4e40*/  LDC R0, c[0x0][0x64c] ;  /* 0x00019300ff007b82 */ /* 0x000e640000000800 */
[----:B-1----:R-:W-:-:S05]  /*4e50*/  IADD3 R3, P0, R15, R0, RZ ;  /* 0x000000000f037210 */ /* 0x002fca0007f1e0ff */
        /* <DEDUP_REMOVED lines=8> */
.L_x_103:
[----:B------:R-:W-:Y:S01]  /*4ee0*/  ISETP.NE.AND P0, PT, R2, 0x1, PT ;  /* 0x000000010200780c */ /* 0x000fe20003f05270 */
[----:B------:R-:W-:Y:S01]  /*4ef0*/  IMAD.MOV R14, RZ, RZ, -R14 ;  /* 0x000000ffff0e7224 */ /* 0x000fe200078e0a0e */
[----:B------:R-:W-:Y:S02]  /*4f00*/  SHF.R.U64 R0, R4, R20, R5 ;  /* 0x0000001404007219 */ /* 0x000fe40000001205 */
[----:B------:R-:W-:Y:S02]  /*4f10*/  LOP3.LUT R3, R13, R70, RZ, 0xc0, !PT ;  /* 0x000000460d037212 */ /* 0x000fe400078ec0ff */
[----:B------:R-:W-:Y:S01]  /*4f20*/  LOP3.LUT R5, R10, R69, RZ, 0xc0, !PT ;  /* 0x000000450a057212 */ /* 0x000fe200078ec0ff */
[----:B------:R-:W-:Y:S02]  /*4f30*/  IMAD.MOV R4, RZ, RZ, -R0 ;  /* 0x000000ffff047224 */ /* 0x000fe400078e0a00 */
[----:B------:R-:W-:Y:S02]  /*4f40*/  IMAD R3, R66, R0, R3 ;  /* 0x0000000042037224 */ /* 0x000fe400078e0203 */
[----:B----4-:R-:W-:-:S02]  /*4f50*/  IMAD R0, R4, R26, R15 ;  /* 0x0000001a04007224 */ /* 0x010fc400078e020f */
[----:B------:R-:W-:Y:S02]  /*4f60*/  @P0 IMAD R22, R21, R14, R18 ;  /* 0x0000000e15160224 */ /* 0x000fe400078e0212 */
[----:B------:R-:W-:Y:S02]  /*4f70*/  IMAD.MOV.U32 R4, RZ, RZ, 0x1 ;  /* 0x00000001ff047424 */ /* 0x000fe400078e00ff */
[----:B0-----:R-:W-:Y:S02]  /*4f80*/  IMAD R22, R3, R27, R22 ;  /* 0x0000001b03167224 */ /* 0x001fe400078e0216 */
[----:B------:R-:W-:Y:S01]  /*4f90*/  IMAD R3, R0, R28, R5 ;  /* 0x0000001c00037224 */ /* 0x000fe200078e0205 */
[----:B------:R-:W-:-:S04]  /*4fa0*/  PRMT R0, R4, 0x7610, R0 ;  /* 0x0000761004007816 */ /* 0x000fc80000000000 */
[----:B------:R-:W-:Y:S02]  /*4fb0*/  SEL R18, R3, R22, !P0 ;  /* 0x0000001603127207 */ /* 0x000fe40004000000 */
[----:B------:R-:W-:-:S07]  /*4fc0*/  SEL R22, R22, R3, !P0 ;  /* 0x0000000316167207 */ /* 0x000fce0004000000 */
.L_x_101:
[----:B------:R-:W-:Y:S01]  /*4fd0*/  UIMAD.WIDE.U32 UR4, UR38, 0x24924925, URZ ;  /* 0x24924925260478a5 */ /* 0x000fe2000f8e003f */
[----:B------:R-:W-:Y:S02]  /*4fe0*/  LOP3.LUT P0, RZ, R0, 0xff, RZ, 0xc0, !PT ;  /* 0x000000ff00ff7812 */ /* 0x000fe4000780c0ff */
[----:B------:R-:W-:Y:S01]  /*4ff0*/  LOP3.LUT R75, R75, 0x1, RZ, 0x3c, !PT ;  /* 0x000000014b4b7812 */ /* 0x000fe200078e3cff */
[----:B------:R-:W-:-:S04]  /*5000*/  UIADD3 UR4, UR38, -UR5, URZ ;  /* 0x8000000526047290 */ /* 0x000fc8000fffe03f */
[----:B------:R-:W-:-:S04]  /*5010*/  ULEA.HI UR4, UR4, UR5, URZ, 0x1f ;  /* 0x0000000504047291 */ /* 0x000fc8000f8ff83f */
[----:B------:R-:W-:-:S04]  /*5020*/  USHF.R.U32.HI UR4, URZ, 0x2, UR4 ;  /* 0x000000023f047899 */ /* 0x000fc80008011604 */
[----:B------:R-:W-:Y:S01]  /*5030*/  UIMAD UR38, UR4, -0x7, UR38 ;  /* 0xfffffff9042678a4 */ /* 0x000fe2000f8e0226 */
[----:B------:R-:W-:Y:S11]  /*5040*/  @P0 BRA `(.L_x_104) ;  /* 0xffffffc800140947 */ /* 0x000ff6000383ffff */
[----:B------:R-:W-:Y:S05]  /*5050*/  EXIT ;  /* 0x000000000000794d */ /* 0x000fea0003800000 */
.L_x_17:
[----:B------:R-:W-:-:S08]  /*5060*/  ISETP.NE.AND P0, PT, R9, RZ, PT ;  /* 0x000000ff0900720c */ /* 0x000fd00003f05270 */
[----:B0-----:R-:W0:-:S00]  /*5070*/  USETMAXREG.DEALLOC.CTAPOOL 0x28 ;  /* 0x00000028000079c8 */ /* 0x001e0000080e0500 */
[----:B------:R-:W-:Y:S05]  /*5080*/  @P0 EXIT ;  /* 0x000000000000094d */ /* 0x000fea0003800000 */
[----:B0-----:R-:W-:Y:S01]  /*5090*/  LOP3.LUT P0, RZ, R3, 0xff, RZ, 0xc0, !PT ;  /* 0x000000ff03ff7812 */ /* 0x001fe2000780c0ff */
[----:B------:R-:W-:Y:S02]  /*50a0*/  IMAD.MOV.U32 R3, RZ, RZ, 0x1 ;  /* 0x00000001ff037424 */ /* 0x000fe400078e00ff */
[----:B------:R-:W-:-:S10]  /*50b0*/  IMAD.MOV.U32 R8, RZ, RZ, RZ ;  /* 0x000000ffff087224 */ /* 0x000fd400078e00ff */
[----:B------:R-:W-:Y:S05]  /*50c0*/  @!P0 BRA `(.L_x_105) ;  /* 0x0000000c00b08947 */ /* 0x000fea0003800000 */
[----:B------:R-:W0:Y:S01]  /*50d0*/  S2UR UR5, SR_CgaCtaId ;  /* 0x00000000000579c3 */ /* 0x000e220000008800 */
[----:B------:R-:W-:Y:S01]  /*50e0*/  ULDC UR13, c[0x0][0x658] ;  /* 0x00019600000d7ab9 */ /* 0x000fe20000000800 */
[----:B------:R-:W-:Y:S01]  /*50f0*/  UMOV UR6, 0xffffffff ;  /* 0xffffffff00067882 */ /* 0x000fe20000000000 */
[----:B------:R-:W-:Y:S01]  /*5100*/  UMOV UR9, 0x1 ;  /* 0x0000000100097882 */ /* 0x000fe20000000000 */
[----:B------:R-:W-:Y:S01]  /*5110*/  USHF.L.U32 UR6, UR6, UR13, URZ ;  /* 0x0000000d06067299 */ /* 0x000fe2000800063f */
[----:B------:R-:W-:Y:S01]  /*5120*/  LOP3.LUT P0, RZ, R4, 0x1f, RZ, 0xc0, !PT ;  /* 0x0000001f04ff7812 */ /* 0x000fe2000780c0ff */
[----:B------:R-:W-:Y:S01]  /*5130*/  BSSY B0, `(.L_x_105) ;  /* 0x00000e5000007945 */ /* 0x000fe20003800000 */
[C---:B------:R-:W-:Y:S01]  /*5140*/  ISETP.NE.AND P2, PT, R5.reuse, RZ, PT ;  /* 0x000000ff0500720c */ /* 0x040fe20003f45270 */
[----:B------:R-:W-:Y:S01]  /*5150*/  ULOP3.LUT UR21, URZ, UR6, URZ, 0x33, !UPT ;  /* 0x000000063f157292 */ /* 0x000fe2000f8e333f */
[----:B------:R-:W-:Y:S01]  /*5160*/  ISETP.NE.OR P0, PT, R5, RZ, !P0 ;  /* 0x000000ff0500720c */ /* 0x000fe20004705670 */
[----:B------:R-:W-:Y:S01]  /*5170*/  IMAD.MOV.U32 R10, RZ, RZ, 0x1 ;  /* 0x00000001ff0a7424 */ /* 0x000fe200078e00ff */
[----:B------:R-:W-:Y:S01]  /*5180*/  LOP3.LUT R9, R23, 0x2, RZ, 0xfc, !PT ;  /* 0x0000000217097812 */ /* 0x000fe200078efcff */
[----:B------:R-:W-:Y:S01]  /*5190*/  IMAD.MOV.U32 R3, RZ, RZ, 0x1 ;  /* 0x00000001ff037424 */ /* 0x000fe200078e00ff */
[----:B------:R-:W-:Y:S01]  /*51a0*/  ULDC UR14, c[0x0][0x600] ;  /* 0x00018000000e7ab9 */ /* 0x000fe20000000800 */
[----:B------:R-:W-:Y:S01]  /*51b0*/  IMAD.MOV.U32 R8, RZ, RZ, RZ ;  /* 0x000000ffff087224 */ /* 0x000fe200078e00ff */
[----:B------:R-:W-:Y:S01]  /*51c0*/  UMOV UR23, 0x11 ;  /* 0x0000001100177882 */ /* 0x000fe20000000000 */
[----:B------:R-:W-:-:S02]  /*51d0*/  UIADD3 UR42, UR40, 0x1, URZ ;  /* 0x00000001282a7890 */ /* 0x000fc4000fffe03f */
[----:B------:R-:W-:Y:S02]  /*51e0*/  UIADD3 UR14, UR14, -0x1, URZ ;  /* 0xffffffff0e0e7890 */ /* 0x000fe4000fffe03f */
[----:B------:R-:W-:Y:S01]  /*51f0*/  USHF.L.U32 UR13, UR9, UR13, URZ ;  /* 0x0000000d090d7299 */ /* 0x000fe2000800063f */
[----:B------:R-:W-:Y:S01]  /*5200*/  ULDC.64 UR30, c[0x0][0x198] ;  /* 0x00006600001e7ab9 */ /* 0x000fe20000000a00 */
[----:B0-----:R-:W-:Y:S02]  /*5210*/  USHF.R.U32.HI UR41, URZ, 0x2, UR5 ;  /* 0x000000023f297899 */ /* 0x001fe40008011605 */
[----:B------:R-:W-:Y:S02]  /*5220*/  ULOP3.LUT UR4, UR5, 0x3, URZ, 0xc0, !UPT ;  /* 0x0000000305047892 */ /* 0x000fe4000f8ec03f */
[----:B------:R-:W-:Y:S02]  /*5230*/  USHF.L.U32 UR15, UR5, 0x4, URZ ;  /* 0x00000004050f7899 */ /* 0x000fe4000800063f */
[----:B------:R-:W-:-:S02]  /*5240*/  USHF.L.U32 UR37, UR5, 0xa, URZ ;  /* 0x0000000a05257899 */ /* 0x000fc4000800063f */
[----:B------:R-:W-:Y:S02]  /*5250*/  ULOP3.LUT UR5, UR5, 0xfffffffc, URZ, 0xc0, !UPT ;  /* 0xfffffffc05057892 */ /* 0x000fe4000f8ec03f */
[----:B------:R-:W-:Y:S02]  /*5260*/  UISETP.GT.U32.AND UP0, UPT, UR4, 0xffff, UPT ;  /* 0x0000ffff0400788c */ /* 0x000fe4000bf04070 */
[----:B------:R-:W-:Y:S02]  /*5270*/  ULOP3.LUT UR7, UR5, 0x1, URZ, 0xfc, !UPT ;  /* 0x0000000105077892 */ /* 0x000fe4000f8efc3f */
[----:B------:R-:W-:Y:S02]  /*5280*/  ULOP3.LUT UR8, UR5, 0x2, URZ, 0xfc, !UPT ;  /* 0x0000000205087892 */ /* 0x000fe4000f8efc3f */
[----:B------:R-:W-:Y:S02]  /*5290*/  USHF.L.U32 UR6, UR9, UR5, URZ ;  /* 0x0000000509067299 */ /* 0x000fe4000800063f */
[----:B------:R-:W-:-:S02]  /*52a0*/  ULOP3.LUT UR5, UR5, 0x3, URZ, 0xfc, !UPT ;  /* 0x0000000305057892 */ /* 0x000fc4000f8efc3f */
[----:B------:R-:W-:Y:S02]  /*52b0*/  USHF.L.U32 UR7, UR9, UR7, URZ ;  /* 0x0000000709077299 */ /* 0x000fe4000800063f */
[----:B------:R-:W-:Y:S02]  /*52c0*/  USHF.L.U32 UR8, UR9, UR8, URZ ;  /* 0x0000000809087299 */ /* 0x000fe4000800063f */
[----:B------:R-:W-:Y:S02]  /*52d0*/  USEL UR4, UR4, 0xffff, !UP0 ;  /* 0x0000ffff04047887 */ /* 0x000fe4000c000000 */
[----:B------:R-:W-:Y:S02]  /*52e0*/  USHF.L.U32 UR5, UR9, UR5, URZ ;  /* 0x0000000509057299 */ /* 0x000fe4000800063f */
[----:B------:R-:W-:Y:S02]  /*52f0*/  ULOP3.LUT UR6, UR8, UR6, UR7, 0xfe, !UPT ;  /* 0x0000000608067292 */ /* 0x000fe4000f8efe07 */
[----:B------:R-:W-:-:S02]  /*5300*/  ULOP3.LUT UR4, UR4, 0xffff, URZ, 0xc0, !UPT ;  /* 0x0000ffff04047892 */ /* 0x000fc4000f8ec03f */
[----:B------:R-:W-:Y:S02]  /*5310*/  ULOP3.LUT UR15, UR15, 0x30, URZ, 0xc0, !UPT ;  /* 0x000000300f0f7892 */ /* 0x000fe4000f8ec03f */
[----:B------:R-:W-:Y:S02]  /*5320*/  ULOP3.LUT UR22, UR6, UR5, URZ, 0xfc, !UPT ;  /* 0x0000000506167292 */ /* 0x000fe4000f8efc3f */
[----:B------:R-:W-:-:S12]  /*5330*/  USHF.L.U32 UR23, UR23, UR4, URZ ;  /* 0x0000000417177299 */ /* 0x000fd8000800063f */
.L_x_117:
[----:B------:R-:W-:-:S03]  /*5340*/  UMOV UR4, 0xffffffff ;  /* 0xffffffff00047882 */ /* 0x000fc60000000000 */
[----:B------:R-:W-:Y:S05]  /*5350*/  BRA.DIV UR4, `(.L_x_106) ;  /* 0x0000001204947947 */ /* 0x000fea000b800000 */
[----:B------:R-:W-:-:S13]  /*5360*/  ELECT P6, URZ, PT ;  /* 0x00000000003f782f */ /* 0x000fda00038c0000 */
.L_x_133:
[----:B------:R-:W0:Y:S01]  /*5370*/  LDC R4, c[0x0][0x28c] ;  /* 0x0000a300ff047b82 */ /* 0x000e220000000800 */
[----:B------:R-:W-:Y:S01]  /*5380*/  BSSY B1, `(.L_x_107) ;  /* 0x0000049000017945 */ /* 0x000fe20003800000 */
[----:B0-----:R-:W-:-:S13]  /*5390*/  ISETP.LT.OR P6, PT, R4, 0x1, !P6 ;  /* 0x000000010400780c */ /* 0x001fda00077c1670 */
[----:B------:R-:W-:Y:S05]  /*53a0*/  @P6 BRA `(.L_x_108) ;  /* 0x0000000400186947 */ /* 0x000fea0003800000 */
[----:B------:R-:W-:Y:S01]  /*53b0*/  LEA R22, R22, UR41, 0x1 ;  /* 0x0000002916167c11 */ /* 0x000fe2000f8e08ff */
[----:B------:R-:W-:Y:S01]  /*53c0*/  IMAD.MOV.U32 R13, RZ, RZ, RZ ;  /* 0x000000ffff0d7224 */ /* 0x000fe200078e00ff */
[----:B------:R-:W-:Y:S01]  /*53d0*/  LEA R18, R18, UR15, 0x6 ;  /* 0x0000000f12127c11 */ /* 0x000fe2000f8e30ff */
[----:B------:R-:W-:Y:S02]  /*53e0*/  IMAD.U32 R14, RZ, RZ, UR42 ;  /* 0x0000002aff0e7e24 */ /* 0x000fe4000f8e00ff */
[----:B------:R-:W-:Y:S02]  /*53f0*/  IMAD.MOV.U32 R4, RZ, RZ, R3 ;  /* 0x000000ffff047224 */ /* 0x000fe400078e0003 */
[----:B------:R-:W-:Y:S02]  /*5400*/  IMAD.MOV.U32 R5, RZ, RZ, R8 ;  /* 0x000000ffff057224 */ /* 0x000fe400078e0008 */
[----:B------:R-:W-:-:S07]  /*5410*/  IMAD.SHL.U32 R22, R22, 0x20, RZ ;  /* 0x0000002016167824 */ /* 0x000fce00078e00ff */
.L_x_112:
[----:B------:R-:W0:Y:S01]  /*5420*/  S2R R7, SR_CgaCtaId ;  /* 0x0000000000077919 */ /* 0x000e220000008800 */
[----:B------:R-:W-:-:S04]  /*5430*/  MOV R6, 0x400 ;  /* 0x0000040000067802 */ /* 0x000fc80000000f00 */
[----:B0-----:R-:W-:Y:S02]  /*5440*/  LEA R12, R7, R6, 0x18 ;  /* 0x00000006070c7211 */ /* 0x001fe400078ec0ff */
[----:B------:R-:W-:Y:S01]  /*5450*/  SHF.L.U32 R6, R4, 0x1f, RZ ;  /* 0x0000001f04067819 */ /* 0x000fe200000006ff */
[----:B------:R-:W0:Y:S02]  /*5460*/  @!P2 LDC R7, c[0x0][0x500] ;  /* 0x00014000ff07ab82 */ /* 0x000e240000000800 */
[----:B------:R-:W-:-:S04]  /*5470*/  IMAD R11, R5, 0x8, R12 ;  /* 0x00000008050b7824 */ /* 0x000fc800078e020c */
[----:B------:R-:W1:Y:S02]  /*5480*/  SYNCS.PHASECHK.TRANS64.TRYWAIT P1, [R11+URZ+0x38], R6 ;  /* 0x000038060b0075a7 */ /* 0x000e64000802017f */
[----:B-1----:R-:W-:Y:S05]  /*5490*/  @!P1 BRA `(.L_x_109) ;  /* 0x0000001000649947 */ /* 0x002fea0003800000 */
.L_x_134:
[----:B-1----:R-:W-:Y:S01]  /*54a0*/  PRMT R6, R9, 0x9910, RZ ;  /* 0x0000991009067816 */ /* 0x002fe200000000ff */
[----:B0-----:R0:W-:Y:S03]  /*54b0*/  @!P2 SYNCS.ARRIVE.TRANS64 RZ, [R11+URZ], R7 ;  /* 0x000000070bffa9a7 */ /* 0x0011e6000800003f */
[----:B------:R-:W-:-:S13]  /*54c0*/  ISETP.NE.AND P1, PT, R6, 0x2, PT ;  /* 0x000000020600780c */ /* 0x000fda0003f25270 */
[----:B0-----:R-:W-:Y:S05]  /*54d0*/  @P1 BRA `(.L_x_110) ;  /* 0x0000000000041947 */ /* 0x001fea0003800000 */
[----:B------:R-:W-:Y:S01]  /*54e0*/  BPT.TRAP 0x1 ;  /* 0x000000040000795c */ /* 0x000fe20000300000 */
.L_x_110:
[----:B------:R-:W-:Y:S05]  /*54f0*/  @P0 BRA `(.L_x_111) ;  /* 0x0000000000040947 */ /* 0x000fea0003800000 */
[----:B------:R-:W-:Y:S01]  /*5500*/  BPT.TRAP 0x1 ;  /* 0x000000040000795c */ /* 0x000fe20000300000 */
.L_x_111:
[----:B------:R-:W-:Y:S01]  /*5510*/  R2UR UR8, R5 ;  /* 0x00000000050872ca */ /* 0x000fe200000e0000 */
[----:B------:R-:W-:Y:S01]  /*5520*/  VIADD R14, R14, 0xffffffff ;  /* 0xffffffff0e0e7836 */ /* 0x000fe20000000000 */
[----:B------:R-:W-:Y:S01]  /*5530*/  R2UR UR10, R12 ;  /* 0x000000000c0a72ca */ /* 0x000fe200000e0000 */
[----:B------:R-:W-:Y:S01]  /*5540*/  UIADD3 UR4, UP0, UR30, 0xf0, URZ ;  /* 0x000000f01e047890 */ /* 0x000fe2000ff1e03f */
[----:B------:R-:W-:Y:S01]  /*5550*/  R2UR UR34, R13 ;  /* 0x000000000d2272ca */ /* 0x000fe200000e0000 */
[----:B------:R-:W-:Y:S01]  /*5560*/  UIADD3 UR38, UP1, UR30, 0x1f0, URZ ;  /* 0x000001f01e267890 */ /* 0x000fe2000ff3e03f */
[----:B------:R-:W-:Y:S01]  /*5570*/  R2UR UR33, R11 ;  /* 0x000000000b2172ca */ /* 0x000fe200000e0000 */
[----:B------:R-:W-:Y:S01]  /*5580*/  UIADD3.X UR5, URZ, UR31, URZ, UP0, !UPT ;  /* 0x0000001f3f057290 */ /* 0x000fe200087fe43f */
[----:B------:R-:W-:Y:S01]  /*5590*/  R2UR UR35, R22 ;  /* 0x00000000162372ca */ /* 0x000fe200000e0000 */
[----:B------:R-:W-:Y:S01]  /*55a0*/  UPRMT UR29, URZ, 0x5410, UR23 ;  /* 0x000054103f1d7896 */ /* 0x000fe20008000017 */
[----:B------:R-:W-:Y:S01]  /*55b0*/  R2UR UR36, R19 ;  /* 0x00000000132472ca */ /* 0x000fe200000e0000 */
[----:B------:R-:W-:Y:S01]  /*55c0*/  UIADD3.X UR39, URZ, UR31, URZ, UP1, !UPT ;  /* 0x0000001f3f277290 */ /* 0x000fe20008ffe43f */
[----:B------:R-:W-:Y:S01]  /*55d0*/  R2UR UR19, R18 ;  /* 0x00000000121372ca */ /* 0x000fe200000e0000 */
[----:B------:R-:W-:Y:S01]  /*55e0*/  USHF.L.U32 UR8, UR8, 0xd, URZ ;  /* 0x0000000d08087899 */ /* 0x000fe2000800063f */
[----:B------:R-:W-:Y:S01]  /*55f0*/  ISETP.GT.AND P3, PT, R14, 0x1, PT ;  /* 0x000000010e00780c */ /* 0x000fe20003f64270 */
[----:B------:R-:W-:Y:S01]  /*5600*/  UPRMT UR43, URZ, 0x5410, UR22 ;  /* 0x000054103f2b7896 */ /* 0x000fe20008000016 */
[----:B------:R-:W-:Y:S01]  /*5610*/  VIADD R5, R5, 0x1 ;  /* 0x0000000105057836 */ /* 0x000fe20000000000 */
[----:B------:R-:W-:Y:S01]  /*5620*/  ULEA UR9, UR41, UR8, 0xb ;  /* 0x0000000829097291 */ /* 0x000fe2000f8e583f */
[----:B------:R-:W-:Y:S01]  /*5630*/  VIADD R13, R13, 0x80 ;  /* 0x000000800d0d7836 */ /* 0x000fe20000000000 */
[----:B------:R-:W-:-:S02]  /*5640*/  ULOP3.LUT UR8, UR8, 0xc00, UR37, 0xf8, !UPT ;  /* 0x00000c0008087892 */ /* 0x000fc4000f8ef825 */
[----:B------:R-:W-:Y:S01]  /*5650*/  ULEA UR24, UR9, UR10, 0x1 ;  /* 0x0000000a09187291 */ /* 0x000fe2000f8e083f */
[C---:B------:R-:W-:Y:S01]  /*5660*/  ISETP.NE.AND P1, PT, R5.reuse, 0x7, PT ;  /* 0x000000070500780c */ /* 0x040fe20003f25270 */
[----:B------:R-:W-:Y:S02]  /*5670*/  ULEA UR8, UR8, UR10, 0x1 ;  /* 0x0000000a08087291 */ /* 0x000fe4000f8e083f */
[----:B------:R-:W-:Y:S01]  /*5680*/  UIADD3 UR32, UR24, 0x180, URZ ;  /* 0x0000018018207890 */ /* 0x000fe2000fffe03f */
[----:B------:R-:W-:Y:S01]  /*5690*/  SEL R7, RZ, 0x1, P1 ;  /* 0x00000001ff077807 */ /* 0x000fe20000800000 */
[----:B------:R-:W-:Y:S01]  /*56a0*/  UIADD3 UR26, UR34, 0x40, URZ ;  /* 0x00000040221a7890 */ /* 0x000fe2000fffe03f */
[----:B------:R-:W-:Y:S01]  /*56b0*/  SEL R5, R5, RZ, P1 ;  /* 0x000000ff05057207 */ /* 0x000fe20000800000 */
[----:B------:R-:W-:Y:S01]  /*56c0*/  UIADD3 UR24, UR24, 0x2180, URZ ;  /* 0x0000218018187890 */ /* 0x000fe2000fffe03f */
[----:B------:R-:W-:Y:S01]  /*56d0*/  LOP3.LUT R4, R4, R7, RZ, 0x3c, !PT ;  /* 0x0000000704047212 */ /* 0x000fe200078e3cff */
[----:B------:R-:W-:-:S02]  /*56e0*/  UIADD3 UR16, UR8, 0x1c180, URZ ;  /* 0x0001c18008107890 */ /* 0x000fc4000fffe03f */
[----:B------:R-:W-:Y:S01]  /*56f0*/  UIADD3 UR8, UR8, 0x1e180, URZ ;  /* 0x0001e18008087890 */ /* 0x000fe2000fffe03f */
[----:B------:R-:W-:Y:S01]  /*5700*/  UMOV UR6, 0x0 ;  /* 0x0000000000067882 */ /* 0x000fe20000000000 */
[----:B------:R-:W-:Y:S01]  /*5710*/  UMOV UR7, 0x10000000 ;  /* 0x1000000000077882 */ /* 0x000fe20000000000 */
[----:B------:R-:W-:Y:S01]  /*5720*/  UMOV UR25, UR33 ;  /* 0x0000002100197c82 */ /* 0x000fe20008000000 */
[----:B------:R-:W-:Y:S01]  /*5730*/  UMOV UR27, UR35 ;  /* 0x00000023001b7c82 */ /* 0x000fe20008000000 */
[----:B------:R-:W-:Y:S01]  /*5740*/  UMOV UR28, UR36 ;  /* 0x00000024001c7c82 */ /* 0x000fe20008000000 */
[----:B------:R-:W-:Y:S01]  /*5750*/  UMOV UR17, UR33 ;  /* 0x0000002100117c82 */ /* 0x000fe20008000000 */
[----:B------:R-:W-:Y:S01]  /*5760*/  UMOV UR18, UR34 ;  /* 0x0000002200127c82 */ /* 0x000fe20008000000 */
[----:B------:R-:W-:Y:S01]  /*5770*/  UMOV UR20, UR36 ;  /* 0x0000002400147c82 */ /* 0x000fe20008000000 */
[----:B------:R0:W-:Y:S01]  /*5780*/  UTMALDG.3D.MULTICAST [UR32], [UR4], UR29, desc[UR6] ;  /* 0x00000620040073b4 */ /* 0x0001e2000801181d */
[----:B------:R-:W-:Y:S01]  /*5790*/  UMOV UR9, UR33 ;  /* 0x0000002100097c82 */ /* 0x000fe20008000000 */
[----:B------:R-:W-:Y:S01]  /*57a0*/  UMOV UR11, UR19 ;  /* 0x00000013000b7c82 */ /* 0x000fe20008000000 */
[----:B------:R-:W-:Y:S01]  /*57b0*/  UMOV UR12, UR36 ;  /* 0x00000024000c7c82 */ /* 0x000fe20008000000 */
[----:B------:R-:W-:Y:S01]  /*57c0*/  UMOV UR10, UR26 ;  /* 0x0000001a000a7c82 */ /* 0x000fe20008000000 */
[----:B------:R0:W-:Y:S01]  /*57d0*/  UTMALDG.3D.MULTICAST [UR24], [UR4], UR29, desc[UR6] ;  /* 0x00000618040073b4 */ /* 0x0001e2000801181d */
[----:B------:R0:W-:Y:S01]  /*57e0*/  UTMALDG.3D.MULTICAST [UR16], [UR38], UR43, desc[UR6] ;  /* 0x00000610260073b4 */ /* 0x0001e2000801182b */
[----:B------:R0:W-:Y:S02]  /*57f0*/  UTMALDG.3D.MULTICAST [UR8], [UR38], UR43, desc[UR6] ;  /* 0x00000608260073b4 */ /* 0x0001e4000801182b */
[----:B0-----:R-:W-:Y:S05]  /*5800*/  @P3 BRA `(.L_x_112) ;  /* 0xfffffffc00043947 */ /* 0x001fea000383ffff */
.L_x_108:
[----:B------:R-:W-:Y:S05]  /*5810*/  BSYNC B1 ;  /* 0x0000000000017941 */ /* 0x000fea0003800000 */
.L_x_107:
[----:B------:R-:W2:Y:S01]  /*5820*/  LDL.64 R20, [R1] ;  /* 0x0000000001147983 */ /* 0x000ea20000100a00 */
[----:B------:R-:W-:Y:S01]  /*5830*/  LOP3.LUT P4, RZ, R10, 0xff, RZ, 0xc0, !PT ;  /* 0x000000ff0aff7812 */ /* 0x000fe2000788c0ff */
[----:B------:R-:W-:Y:S01]  /*5840*/  VIADD R11, R8, UR40 ;  /* 0x00000028080b7c36 */ /* 0x000fe20008000000 */
[----:B------:R-:W-:Y:S01]  /*5850*/  ULDC.64 UR4, c[0x0][0x650] ;  /* 0x0001940000047ab9 */ /* 0x000fe20000000a00 */
[----:B------:R-:W-:Y:S01]  /*5860*/  IMAD.U32 R8, RZ, RZ, UR40 ;  /* 0x00000028ff087e24 */ /* 0x000fe2000f8e00ff */
[----:B------:R-:W-:Y:S01]  /*5870*/  UISETP.GE.U32.AND UP0, UPT, UR40, 0x7, UPT ;  /* 0x000000072800788c */ /* 0x000fe2000bf06070 */
[C---:B------:R-:W-:Y:S01]  /*5880*/  IMAD.WIDE.U32 R4, R11.reuse, 0x24924925, RZ ;  /* 0x249249250b047825 */ /* 0x040fe200078e00ff */
[----:B------:R-:W-:Y:S01]  /*5890*/  ISETP.GT.U32.AND P1, PT, R11, 0x6, PT ;  /* 0x000000060b00780c */ /* 0x000fe20003f24070 */
[----:B------:R-:W-:Y:S01]  /*58a0*/  BSSY B1, `(.L_x_113) ;  /* 0x000006b000017945 */ /* 0x000fe20003800000 */
[----:B------:R-:W-:Y:S01]  /*58b0*/  PRMT R10, RZ, 0x7610, R10 ;  /* 0x00007610ff0a7816 */ /* 0x000fe2000000000a */
[----:B------:R-:W-:Y:S01]  /*58c0*/  IMAD.MOV.U32 R22, RZ, RZ, -0x1 ;  /* 0xffffffffff167424 */ /* 0x000fe200078e00ff */
[----:B------:R-:W-:Y:S01]  /*58d0*/  ISETP.LT.U32.AND P1, PT, R8, 0x7, P1 ;  /* 0x000000070800780c */ /* 0x000fe20000f21070 */
[----:B------:R-:W-:Y:S01]  /*58e0*/  IMAD.MOV.U32 R18, RZ, RZ, -0x1 ;  /* 0xffffffffff127424 */ /* 0x000fe200078e00ff */
[----:B------:R-:W-:Y:S01]  /*58f0*/  PLOP3.LUT P3, PT, PT, PT, UP0, 0x80, 0x0 ;  /* 0x000000000000781c */ /* 0x000fe20003f6f008 */
[----:B------:R-:W0:Y:S01]  /*5900*/  @P4 S2R R7, SR_CgaCtaId ;  /* 0x0000000000074919 */ /* 0x000e220000008800 */
[----:B------:R-:W-:Y:S01]  /*5910*/  SEL R4, RZ, 0x1, !P1 ;  /* 0x00000001ff047807 */ /* 0x000fe20004800000 */
[----:B------:R-:W-:Y:S01]  /*5920*/  IMAD.MOV.U32 R19, RZ, RZ, -0x1 ;  /* 0xffffffffff137424 */ /* 0x000fe200078e00ff */
[----:B------:R-:W-:-:S02]  /*5930*/  @P4 MOV R6, 0x400 ;  /* 0x0000040000064802 */ /* 0x000fc40000000f00 */
[----:B------:R-:W-:Y:S02]  /*5940*/  LOP3.LUT R3, R3, R4, RZ, 0x3c, !PT ;  /* 0x0000000403037212 */ /* 0x000fe400078e3cff */
[----:B------:R-:W-:Y:S02]  /*5950*/  PRMT R4, RZ, 0x7610, R4 ;  /* 0x00007610ff047816 */ /* 0x000fe40000000004 */
[----:B0-----:R-:W-:Y:S01]  /*5960*/  @P4 LEA R6, R7, R6, 0x18 ;  /* 0x0000000607064211 */ /* 0x001fe200078ec0ff */
[----:B------:R-:W-:-:S03]  /*5970*/  IMAD.IADD R7, R11, 0x1, -R5 ;  /* 0x000000010b077824 */ /* 0x000fc600078e0a05 */
[----:B------:R0:W-:Y:S02]  /*5980*/  @P4 SYNCS.ARRIVE.TRANS64.A1T0 RZ, [R6+URZ+0xa8], RZ ;  /* 0x0000a8ff06ff49a7 */ /* 0x0001e4000810003f */
[----:B------:R-:W-:-:S04]  /*5990*/  LEA.HI R7, R7, R5, RZ, 0x1f ;  /* 0x0000000507077211 */ /* 0x000fc800078ff8ff */
[----:B------:R-:W-:-:S04]  /*59a0*/  SHF.R.U32.HI R8, RZ, 0x2, R7 ;  /* 0x00000002ff087819 */ /* 0x000fc80000011607 */
[----:B------:R-:W-:Y:S01]  /*59b0*/  @P3 LOP3.LUT R3, R3, 0x1, R8, 0x78, !PT ;  /* 0x0000000103033812 */ /* 0x000fe200078e7808 */
[----:B------:R-:W-:Y:S01]  /*59c0*/  IMAD R8, R8, -0x7, R11 ;  /* 0xfffffff908087824 */ /* 0x000fe200078e020b */
[----:B--2---:R-:W-:-:S05]  /*59d0*/  IADD3 R16, P1, R16, R20, RZ ;  /* 0x0000001410107210 */ /* 0x004fca0007f3e0ff */
[----:B------:R-:W-:Y:S01]  /*59e0*/  IMAD.X R17, R17, 0x1, R0, P1 ;  /* 0x0000000111117824 */ /* 0x000fe200008e0600 */
[----:B------:R-:W-:-:S04]  /*59f0*/  ISETP.GE.U32.AND P1, PT, R16, UR4, PT ;  /* 0x0000000410007c0c */ /* 0x000fc8000bf26070 */
[----:B------:R-:W-:-:S13]  /*5a00*/  ISETP.GE.U32.AND.EX P1, PT, R17, UR5, PT, P1 ;  /* 0x0000000511007c0c */ /* 0x000fda000bf26110 */
[----:B0-----:R-:W-:Y:S05]  /*5a10*/  @P1 BRA `(.L_x_114) ;  /* 0x00000004004c1947 */ /* 0x001fea0003800000 */
[----:B------:R-:W0:Y:S01]  /*5a20*/  S2R R12, SR_CTAID.X ;  /* 0x00000000000c7919 */ /* 0x000e220000002500 */
[----:B------:R-:W-:Y:S01]  /*5a30*/  ULDC.64 UR4, c[0x0][0x628] ;  /* 0x00018a0000047ab9 */ /* 0x000fe20000000a00 */
[----:B------:R-:W1:Y:S01]  /*5a40*/  LDC R13, c[0x0][0x144] ;  /* 0x00005100ff0d7b82 */ /* 0x000e620000000800 */
[----:B------:R-:W-:Y:S01]  /*5a50*/  ISETP.NE.U32.AND P1, PT, RZ, UR4, PT ;  /* 0x00000004ff007c0c */ /* 0x000fe2000bf25070 */
[----:B------:R-:W2:Y:S01]  /*5a60*/  S2R R11, SR_CTAID.Y ;  /* 0x00000000000b7919 */ /* 0x000ea20000002600 */
[----:B------:R-:W-:Y:S01]  /*5a70*/  ULDC UR6, c[0x0][0x150] ;  /* 0x0000540000067ab9 */ /* 0x000fe20000000800 */
[----:B------:R-:W-:Y:S01]  /*5a80*/  ULDC UR7, c[0x0][0x630] ;  /* 0x00018c0000077ab9 */ /* 0x000fe20000000800 */
[----:B------:R-:W-:Y:S01]  /*5a90*/  ISETP.NE.AND.EX P1, PT, RZ, UR5, PT, P1 ;  /* 0x00000005ff007c0c */ /* 0x000fe2000bf25310 */
[----:B------:R-:W-:Y:S01]  /*5aa0*/  IMAD.MOV.U32 R4, RZ, RZ, R16 ;  /* 0x000000ffff047224 */ /* 0x000fe200078e0010 */
[----:B0-----:R-:W-:-:S05]  /*5ab0*/  I2FP.F32.U32 R5, R12 ;  /* 0x0000000c00057245 */ /* 0x001fca0000201000 */
[----:B------:R-:W-:Y:S01]  /*5ac0*/  FMUL R14, R5, UR6 ;  /* 0x00000006050e7c20 */ /* 0x000fe20008400000 */
[----:B------:R-:W-:-:S05]  /*5ad0*/  IMAD.MOV.U32 R5, RZ, RZ, R17 ;  /* 0x000000ffff057224 */ /* 0x000fca00078e0011 */
[----:B--2---:R-:W-:Y:S05]  /*5ae0*/  @!P1 BRA `(.L_x_115) ;  /* 0x0000000000289947 */ /* 0x004fea0003800000 */
[----:B------:R-:W-:Y:S02]  /*5af0*/  ULDC UR6, c[0x0][0x634] ;  /* 0x00018d0000067ab9 */ /* 0x000fe40000000800 */
[----:B------:R-:W-:-:S05]  /*5b00*/  IADD3 R5, P1, R16, UR6, RZ ;  /* 0x0000000610057c10 */ /* 0x000fca000ff3e0ff */
[----:B------:R-:W-:-:S04]  /*5b10*/  IMAD.X R15, RZ, RZ, R17, P1 ;  /* 0x000000ffff0f7224 */ /* 0x000fc800008e0611 */
[----:B------:R-:W-:-:S04]  /*5b20*/  IMAD.WIDE.U32 R6, R15, UR4, RZ ;  /* 0x000000040f067c25 */ /* 0x000fc8000f8e00ff */
[----:B------:R-:W-:-:S04]  /*5b30*/  IMAD.WIDE.U32 R6, P1, R5, UR5, R6 ;  /* 0x0000000505067c25 */ /* 0x000fc8000f820006 */
[----:B------:R-:W-:-:S04]  /*5b40*/  IMAD.WIDE.U32 R4, R5, UR4, RZ ;  /* 0x0000000405047c25 */ /* 0x000fc8000f8e00ff */
[----:B------:R-:W-:Y:S01]  /*5b50*/  IMAD.MOV.U32 R4, RZ, RZ, R7 ;  /* 0x000000ffff047224 */ /* 0x000fe200078e0007 */
[----:B------:R-:W-:Y:S01]  /*5b60*/  IADD3 RZ, P3, R5, R6, RZ ;  /* 0x0000000605ff7210 */ /* 0x000fe20007f7e0ff */
[----:B------:R-:W-:-:S04]  /*5b70*/  IMAD.X R5, RZ, RZ, RZ, P1 ;  /* 0x000000ffff057224 */ /* 0x000fc800008e06ff */
[----:B------:R-:W-:-:S08]  /*5b80*/  IMAD.WIDE.U32.X R4, R15, UR5, R4, P3 ;  /* 0x000000050f047c25 */ /* 0x000fd000098e0404 */
.L_x_115:
[--C-:B------:R-:W-:Y:S01]  /*5b90*/  SHF.R.U64 R19, R4, UR7, R5.reuse ;  /* 0x0000000704137c19 */ /* 0x100fe20008001205 */
[----:B------:R-:W0:Y:S01]  /*5ba0*/  F2I.U32.TRUNC.NTZ R14, R14 ;  /* 0x0000000e000e7305 */ /* 0x000e22000020f000 */
[----:B------:R-:W-:Y:S01]  /*5bb0*/  SHF.R.U32.HI R4, RZ, UR7, R5 ;  /* 0x00000007ff047c19 */ /* 0x000fe20008011605 */
[----:B------:R-:W-:Y:S01]  /*5bc0*/  ULDC.64 UR4, c[0x0][0x620] ;  /* 0x0001880000047ab9 */ /* 0x000fe20000000a00 */
[----:B------:R-:W-:Y:S01]  /*5bd0*/  IADD3 R7, P1, RZ, -R19, RZ ;  /* 0x80000013ff077210 */ /* 0x000fe20007f3e0ff */
[----:B------:R-:W-:Y:S01]  /*5be0*/  ULDC.64 UR6, c[0x0][0x640] ;  /* 0x0001900000067ab9 */ /* 0x000fe20000000a00 */
[----:B------:R-:W2:Y:S03]  /*5bf0*/  LDC R18, c[0x0][0x148] ;  /* 0x00005200ff127b82 */ /* 0x000ea60000000800 */
[----:B------:R-:W-:Y:S01]  /*5c00*/  IMAD.X R4, RZ, RZ, ~R4, P1 ;  /* 0x000000ffff047224 */ /* 0x000fe200008e0e04 */
[----:B------:R-:W-:-:S03]  /*5c10*/  ISETP.NE.U32.AND P1, PT, RZ, UR6, PT ;  /* 0x00000006ff007c0c */ /* 0x000fc6000bf25070 */
[----:B------:R-:W-:Y:S01]  /*5c20*/  IMAD R6, R4, UR4, RZ ;  /* 0x0000000404067c24 */ /* 0x000fe2000f8e02ff */
[----:B------:R-:W-:Y:S01]  /*5c30*/  ISETP.NE.AND.EX P1, PT, RZ, UR7, PT, P1 ;  /* 0x00000007ff007c0c */ /* 0x000fe2000bf25310 */
[----:B------:R-:W-:Y:S01]  /*5c40*/  IMAD.WIDE.U32 R4, R7, UR4, R16 ;  /* 0x0000000407047c25 */ /* 0x000fe2000f8e0010 */
[----:B------:R-:W-:-:S03]  /*5c50*/  ULDC UR4, c[0x0][0x618] ;  /* 0x0001860000047ab9 */ /* 0x000fc60000000800 */
[----:B------:R-:W-:Y:S01]  /*5c60*/  IMAD R7, R7, UR5, R6 ;  /* 0x0000000507077c24 */ /* 0x000fe2000f8e0206 */
[----:B------:R-:W-:Y:S01]  /*5c70*/  ULDC UR5, c[0x0][0x154] ;  /* 0x0000550000057ab9 */ /* 0x000fe20000000800 */
[----:B0-----:R-:W-:Y:S02]  /*5c80*/  IMAD.MOV R6, RZ, RZ, -R14 ;  /* 0x000000ffff067224 */ /* 0x001fe400078e0a0e */
[----:B------:R-:W-:Y:S02]  /*5c90*/  IMAD.IADD R5, R5, 0x1, R7 ;  /* 0x0000000105057824 */ /* 0x000fe400078e0207 */
[----:B-1----:R-:W-:Y:S01]  /*5ca0*/  IMAD R12, R13, R6, R12 ;  /* 0x000000060d0c7224 */ /* 0x002fe200078e020c */
[----:B------:R-:W-:Y:S02]  /*5cb0*/  I2FP.F32.U32 R6, R11 ;  /* 0x0000000b00067245 */ /* 0x000fe40000201000 */
[--C-:B------:R-:W-:Y:S02]  /*5cc0*/  SHF.R.U64 R13, R4, UR4, R5.reuse ;  /* 0x00000004040d7c19 */ /* 0x100fe40008001205 */
[----:B------:R-:W-:Y:S01]  /*5cd0*/  SHF.R.U32.HI R4, RZ, UR4, R5 ;  /* 0x00000004ff047c19 */ /* 0x000fe20008011605 */
[----:B------:R-:W-:Y:S01]  /*5ce0*/  FMUL R6, R6, UR5 ;  /* 0x0000000506067c20 */ /* 0x000fe20008400000 */
[----:B------:R-:W-:-:S02]  /*5cf0*/  ULDC UR4, c[0x0][0x608] ;  /* 0x0001820000047ab9 */ /* 0x000fc40000000800 */
[--C-:B------:R-:W-:Y:S01]  /*5d00*/  SHF.R.U64 R15, R13, UR4, R4.reuse ;  /* 0x000000040d0f7c19 */ /* 0x100fe20008001204 */
[----:B------:R0:W1:Y:S01]  /*5d10*/  F2I.U32.TRUNC.NTZ R20, R6 ;  /* 0x0000000600147305 */ /* 0x000062000020f000 */
[----:B------:R-:W-:Y:S01]  /*5d20*/  SHF.R.U32.HI R4, RZ, UR4, R4 ;  /* 0x00000004ff047c19 */ /* 0x000fe20008011604 */
[----:B------:R-:W-:-:S03]  /*5d30*/  ULDC UR4, c[0x0][0x658] ;  /* 0x0001960000047ab9 */ /* 0x000fc60000000800 */
[--C-:B------:R-:W-:Y:S02]  /*5d40*/  SHF.R.U64 R14, R15, UR4, R4.reuse ;  /* 0x000000040f0e7c19 */ /* 0x100fe40008001204 */
[----:B------:R-:W-:-:S03]  /*5d50*/  SHF.R.U32.HI R21, RZ, UR4, R4 ;  /* 0x00000004ff157c19 */ /* 0x000fc60008011604 */
[----:B------:R-:W-:Y:S02]  /*5d60*/  IMAD.MOV.U32 R4, RZ, RZ, R14 ;  /* 0x000000ffff047224 */ /* 0x000fe400078e000e */
[----:B------:R-:W-:Y:S01]  /*5d70*/  IMAD.MOV.U32 R5, RZ, RZ, R21 ;  /* 0x000000ffff057224 */ /* 0x000fe200078e0015 */
[----:B0-----:R-:W-:Y:S06]  /*5d80*/  @!P1 BRA `(.L_x_116) ;  /* 0x0000000000289947 */ /* 0x001fec0003800000 */
        /* <DEDUP_REMOVED lines=10> */
.L_x_116:
[----:B------:R-:W-:Y:S01]  /*5e30*/  ISETP.NE.AND P1, PT, R2, 0x1, PT ;  /* 0x000000010200780c */ /* 0x000fe20003f25270 */
[----:B------:R-:W-:Y:S01]  /*5e40*/  ULDC UR4, c[0x0][0x648] ;  /* 0x0001920000047ab9 */ /* 0x000fe20000000800 */
[----:B------:R-:W-:Y:S01]  /*5e50*/  LOP3.LUT R15, R15, UR21, RZ, 0xc0, !PT ;  /* 0x000000150f0f7c12 */ /* 0x000fe2000f8ec0ff */
[----:B-1----:R-:W-:Y:S01]  /*5e60*/  IMAD.MOV R20, RZ, RZ, -R20 ;  /* 0x000000ffff147224 */ /* 0x002fe200078e0a14 */
[----:B------:R-:W-:Y:S01]  /*5e70*/  SHF.R.U64 R4, R4, UR4, R5 ;  /* 0x0000000404047c19 */ /* 0x000fe20008001205 */
[----:B------:R-:W-:Y:S01]  /*5e80*/  ULDC UR4, c[0x0][0x638] ;  /* 0x00018e0000047ab9 */ /* 0x000fe20000000800 */
[----:B------:R-:W-:Y:S01]  /*5e90*/  LOP3.LUT R13, R13, UR14, RZ, 0xc0, !PT ;  /* 0x0000000e0d0d7c12 */ /* 0x000fe2000f8ec0ff */
[----:B------:R-:W-:Y:S02]  /*5ea0*/  ULDC UR5, c[0x0][0x610] ;  /* 0x0001840000057ab9 */ /* 0x000fe40000000800 */
[----:B------:R-:W-:Y:S02]  /*5eb0*/  IMAD.MOV R5, RZ, RZ, -R4 ;  /* 0x000000ffff057224 */ /* 0x000fe400078e0a04 */
[----:B------:R-:W-:-:S02]  /*5ec0*/  IMAD R15, R4, UR13, R15 ;  /* 0x0000000d040f7c24 */ /* 0x000fc4000f8e020f */
[----:B--2---:R-:W-:Y:S02]  /*5ed0*/  @P1 IMAD R12, R18, R20, R11 ;  /* 0x00000014120c1224 */ /* 0x004fe400078e020b */
[----:B------:R-:W-:Y:S01]  /*5ee0*/  IMAD R14, R5, UR4, R14 ;  /* 0x00000004050e7c24 */ /* 0x000fe2000f8e020e */
[----:B------:R-:W-:Y:S01]  /*5ef0*/  ULDC UR4, c[0x0][0x600] ;  /* 0x0001800000047ab9 */ /* 0x000fe20000000800 */
[----:B------:R-:W-:Y:S02]  /*5f00*/  IMAD R12, R15, UR5, R12 ;  /* 0x000000050f0c7c24 */ /* 0x000fe4000f8e020c */
[----:B------:R-:W-:Y:S02]  /*5f10*/  IMAD R5, R14, UR4, R13 ;  /* 0x000000040e057c24 */ /* 0x000fe4000f8e020d */
[----:B------:R-:W-:-:S03]  /*5f20*/  IMAD.MOV.U32 R4, RZ, RZ, 0x1 ;  /* 0x00000001ff047424 */ /* 0x000fc600078e00ff */
[----:B------:R-:W-:Y:S02]  /*5f30*/  SEL R18, R5, R12, !P1 ;  /* 0x0000000c05127207 */ /* 0x000fe40004800000 */
[----:B------:R-:W-:-:S07]  /*5f40*/  SEL R22, R12, R5, !P1 ;  /* 0x000000050c167207 */ /* 0x000fce0004800000 */
.L_x_114:
[----:B------:R-:W-:Y:S05]  /*5f50*/  BSYNC B1 ;  /* 0x0000000000017941 */ /* 0x000fea0003800000 */
.L_x_113:
[----:B------:R-:W-:-:S13]  /*5f60*/  LOP3.LUT P1, RZ, R4, 0xff, RZ, 0xc0, !PT ;  /* 0x000000ff04ff7812 */ /* 0x000fda000782c0ff */
[----:B------:R-:W-:Y:S05]  /*5f70*/  @P1 BRA `(.L_x_117) ;  /* 0xfffffff000f01947 */ /* 0x000fea000383ffff */
[----:B------:R-:W-:Y:S05]  /*5f80*/  BSYNC B0 ;  /* 0x0000000000007941 */ /* 0x000fea0003800000 */
.L_x_105:
[----:B------:R-:W-:-:S03]  /*5f90*/  UMOV UR4, 0xffffffff ;  /* 0xffffffff00047882 */ /* 0x000fc60000000000 */
[----:B------:R-:W-:Y:S05]  /*5fa0*/  BRA.DIV UR4, `(.L_x_118) ;  /* 0x0000000604b47947 */ /* 0x000fea000b800000 */
[----:B------:R-:W-:-:S13]  /*5fb0*/  ELECT P6, URZ, PT ;  /* 0x00000000003f782f */ /* 0x000fda00038c0000 */
.L_x_137:
[----:B------:R-:W-:Y:S04]  /*5fc0*/  BSSY B0, `(.L_x_119) ;  /* 0x0000046000007945 */ /* 0x000fe80003800000 */
[----:B------:R-:W-:Y:S05]  /*5fd0*/  @!P6 BRA `(.L_x_120) ;  /* 0x000000040010e947 */ /* 0x000fea0003800000 */
[----:B------:R-:W-:-:S04]  /*5fe0*/  LOP3.LUT R23, R23, 0x2, RZ, 0xfc, !PT ;  /* 0x0000000217177812 */ /* 0x000fc800078efcff */
[----:B------:R-:W-:-:S13]  /*5ff0*/  ISETP.NE.AND P0, PT, R23, 0x3, PT ;  /* 0x000000031700780c */ /* 0x000fda0003f05270 */
[----:B------:R-:W-:Y:S05]  /*6000*/  @!P0 BRA `(.L_x_121) ;  /* 0x0000000000048947 */ /* 0x000fea0003800000 */
[----:B------:R-:W-:Y:S01]  /*6010*/  BPT.TRAP 0x1 ;  /* 0x000000040000795c */ /* 0x000fe20000300000 */
.L_x_121:
[----:B------:R-:W0:Y:S01]  /*6020*/  S2R R5, SR_CgaCtaId ;  /* 0x0000000000057919 */ /* 0x000e220000008800 */
[----:B------:R-:W-:Y:S02]  /*6030*/  MOV R0, 0x400 ;  /* 0x0000040000007802 */ /* 0x000fe40000000f00 */
[----:B------:R-:W-:Y:S02]  /*6040*/  SHF.L.U32 R2, R3, 0x1f, RZ ;  /* 0x0000001f03027819 */ /* 0x000fe400000006ff */
[----:B0-----:R-:W-:-:S05]  /*6050*/  LEA R5, R5, R0, 0x18 ;  /* 0x0000000005057211 */ /* 0x001fca00078ec0ff */
[----:B------:R-:W-:-:S04]  /*6060*/  VIADD R5, R5, 0x38 ;  /* 0x0000003805057836 */ /* 0x000fc80000000000 */
[C---:B------:R-:W-:Y:S02]  /*6070*/  IMAD R7, R8.reuse, 0x8, R5 ;  /* 0x0000000808077824 */ /* 0x040fe400078e0205 */
[----:B------:R-:W-:Y:S02]  /*6080*/  VIADD R8, R8, 0x1 ;  /* 0x0000000108087836 */ /* 0x000fe40000000000 */
[----:B------:R-:W0:Y:S03]  /*6090*/  SYNCS.PHASECHK.TRANS64.TRYWAIT P0, [R7+URZ], R2 ;  /* 0x00000002070075a7 */ /* 0x000e26000800017f */
[----:B------:R-:W-:-:S04]  /*60a0*/  ISETP.NE.AND P1, PT, R8, 0x7, PT ;  /* 0x000000070800780c */ /* 0x000fc80003f25270 */
[----:B------:R-:W-:Y:S02]  /*60b0*/  SEL R0, RZ, 0x1, P1 ;  /* 0x00000001ff007807 */ /* 0x000fe40000800000 */
[----:B------:R-:W-:Y:S02]  /*60c0*/  SEL R8, R8, RZ, P1 ;  /* 0x000000ff08087207 */ /* 0x000fe40000800000 */
[----:B------:R-:W-:-:S03]  /*60d0*/  LOP3.LUT R9, R3, R0, RZ, 0x3c, !PT ;  /* 0x0000000003097212 */ /* 0x000fc600078e3cff */
[----:B------:R-:W-:Y:S01]  /*60e0*/  IMAD R6, R8, 0x8, R5 ;  /* 0x0000000808067824 */ /* 0x000fe200078e0205 */
[----:B------:R-:W-:Y:S01]  /*60f0*/  SHF.L.U32 R3, R9, 0x1f, RZ ;  /* 0x0000001f09037819 */ /* 0x000fe200000006ff */
[----:B0-----:R-:W-:Y:S06]  /*6100*/  @!P0 BRA `(.L_x_122) ;  /* 0x00000004007c8947 */ /* 0x001fec0003800000 */
.L_x_138:
[----:B------:R-:W1:Y:S01]  /*6110*/  SYNCS.PHASECHK.TRANS64.TRYWAIT P0, [R6+URZ], R3 ;  /* 0x00000003060075a7 */ /* 0x000e62000800017f */
[----:B------:R-:W-:-:S05]  /*6120*/  VIADD R0, R8, 0x1 ;  /* 0x0000000108007836 */ /* 0x000fca0000000000 */
[----:B------:R-:W-:-:S04]  /*6130*/  ISETP.NE.AND P1, PT, R0, 0x7, PT ;  /* 0x000000070000780c */ /* 0x000fc80003f25270 */
[----:B0-----:R-:W-:Y:S02]  /*6140*/  SEL R2, RZ, 0x1, P1 ;  /* 0x00000001ff027807 */ /* 0x001fe40000800000 */
[----:B------:R-:W-:Y:S02]  /*6150*/  SEL R0, R0, RZ, P1 ;  /* 0x000000ff00007207 */ /* 0x000fe40000800000 */
[----:B------:R-:W-:-:S03]  /*6160*/  LOP3.LUT R9, R9, R2, RZ, 0x3c, !PT ;  /* 0x0000000209097212 */ /* 0x000fc600078e3cff */
[----:B------:R-:W-:Y:S01]  /*6170*/  IMAD R7, R0, 0x8, R5 ;  /* 0x0000000800077824 */ /* 0x000fe200078e0205 */
[----:B------:R-:W-:Y:S01]  /*6180*/  SHF.L.U32 R4, R9, 0x1f, RZ ;  /* 0x0000001f09047819 */ /* 0x000fe200000006ff */
[----:B-1----:R-:W-:Y:S06]  /*6190*/  @!P0 BRA `(.L_x_123) ;  /* 0x00000004006c8947 */ /* 0x002fec0003800000 */
.L_x_139:
[----:B------:R-:W1:Y:S01]  /*61a0*/  SYNCS.PHASECHK.TRANS64.TRYWAIT P0, [R7+URZ], R4 ;  /* 0x00000004070075a7 */ /* 0x000e62000800017f */
[----:B------:R-:W-:-:S05]  /*61b0*/  VIADD R0, R0, 0x1 ;  /* 0x0000000100007836 */ /* 0x000fca0000000000 */
[----:B------:R-:W-:-:S04]  /*61c0*/  ISETP.NE.AND P1, PT, R0, 0x7, PT ;  /* 0x000000070000780c */ /* 0x000fc80003f25270 */
[----:B------:R-:W-:Y:S02]  /*61d0*/  SEL R2, RZ, 0x1, P1 ;  /* 0x00000001ff027807 */ /* 0x000fe40000800000 */
[----:B------:R-:W-:Y:S02]  /*61e0*/  SEL R0, R0, RZ, P1 ;  /* 0x000000ff00007207 */ /* 0x000fe40000800000 */
[----:B------:R-:W-:-:S03]  /*61f0*/  LOP3.LUT R9, R9, R2, RZ, 0x3c, !PT ;  /* 0x0000000209097212 */ /* 0x000fc600078e3cff */
[----:B0-----:R-:W-:Y:S01]  /*6200*/  IMAD R6, R0, 0x8, R5 ;  /* 0x0000000800067824 */ /* 0x001fe200078e0205 */
[----:B------:R-:W-:Y:S01]  /*6210*/  SHF.L.U32 R3, R9, 0x1f, RZ ;  /* 0x0000001f09037819 */ /* 0x000fe200000006ff */
[----:B-1----:R-:W-:Y:S06]  /*6220*/  @!P0 BRA `(.L_x_124) ;  /* 0x00000004005c8947 */ /* 0x002fec0003800000 */
.L_x_140:
        /* <DEDUP_REMOVED lines=9> */
.L_x_141:
        /* <DEDUP_REMOVED lines=9> */
.L_x_142:
[----:B------:R-:W1:Y:S01]  /*6350*/  SYNCS.PHASECHK.TRANS64.TRYWAIT P0, [R6+URZ], R3 ;  /* 0x00000003060075a7 */ /* 0x000e62000800017f */
[----:B------:R-:W-:-:S05]  /*6360*/  VIADD R0, R0, 0x1 ;  /* 0x0000000100007836 */ /* 0x000fca0000000000 */
[----:B------:R-:W-:-:S04]  /*6370*/  ISETP.NE.AND P1, PT, R0, 0x7, PT ;  /* 0x000000070000780c */ /* 0x000fc80003f25270 */
[----:B------:R-:W-:Y:S02]  /*6380*/  SEL R2, RZ, 0x1, P1 ;  /* 0x00000001ff027807 */ /* 0x000fe40000800000 */
[----:B------:R-:W-:Y:S02]  /*6390*/  SEL R0, R0, RZ, P1 ;  /* 0x000000ff00007207 */ /* 0x000fe40000800000 */
[----:B------:R-:W-:Y:S01]  /*63a0*/  LOP3.LUT R2, R9, R2, RZ, 0x3c, !PT ;  /* 0x0000000209027212 */ /* 0x000fe200078e3cff */
[----:B-1----:R-:W-:Y:S06]  /*63b0*/  @!P0 BRA `(.L_x_127) ;  /* 0x0000000400348947 */ /* 0x002fec0003800000 */
.L_x_143:
[----:B------:R-:W-:Y:S01]  /*63c0*/  IMAD R5, R0, 0x8, R5 ;  /* 0x0000000800057824 */ /* 0x000fe200078e0205 */
[----:B------:R-:W-:-:S07]  /*63d0*/  SHF.L.U32 R0, R2, 0x1f, RZ ;  /* 0x0000001f02007819 */ /* 0x000fce00000006ff */
.L_x_128:
[----:B--2---:R2:W3:Y:S02]  /*63e0*/  SYNCS.PHASECHK.TRANS64.TRYWAIT P0, [R5+URZ], R0 ;  /* 0x00000000050075a7 */ /* 0x0044e4000800017f */
[----:B---3--:R-:W-:Y:S05]  /*63f0*/  @!P0 NANOSLEEP.SYNCS 0x989680 ;  /* 0x009896800000895d */ /* 0x008fea0003900000 */
[----:B------:R-:W3:Y:S02]  /*6400*/  @!P0 SYNCS.PHASECHK.TRANS64 P0, [R5+URZ], R0 ;  /* 0x00000000050085a7 */ /* 0x000ee4000800007f */
[----:B---3--:R-:W-:Y:S05]  /*6410*/  @!P0 BRA `(.L_x_128) ;  /* 0xfffffffc00f08947 */ /* 0x008fea000383ffff */
.L_x_120:
[----:B------:R-:W-:Y:S05]  /*6420*/  BSYNC B0 ;  /* 0x0000000000007941 */ /* 0x000fea0003800000 */
.L_x_119:
[----:B------:R-:W-:Y:S05]  /*6430*/  EXIT ;  /* 0x000000000000794d */ /* 0x000fea0003800000 */
.L_x_19:
[----:B0-----:R-:W-:-:S04]  /*6440*/  IMAD.U32 R3, RZ, RZ, UR43 ;  /* 0x0000002bff037e24 */ /* 0x001fc8000f8e00ff */
[----:B------:R0:W1:Y:S03]  /*6450*/  SYNCS.PHASECHK.TRANS64.TRYWAIT P0, [R3+URZ+-0x8], R0 ;  /* 0xfffff800030075a7 */ /* 0x000066000800017f */
[----:B-1----:R-:W-:Y:S05]  /*6460*/  @!P0 NANOSLEEP.SYNCS 0x989680 ;  /* 0x009896800000895d */ /* 0x002fea0003900000 */
[----:B------:R-:W1:Y:S02]  /*6470*/  @!P0 SYNCS.PHASECHK.TRANS64 P0, [R3+URZ+-0x8], R0 ;  /* 0xfffff800030085a7 */ /* 0x000e64000800007f */
[----:B-1----:R-:W-:Y:S05]  /*6480*/  @!P0 BRA `(.L_x_19) ;  /* 0xfffffffc00ec8947 */ /* 0x002fea000383ffff */
[----:B------:R-:W-:Y:S05]  /*6490*/  BRA `(.L_x_129) ;  /* 0xffffffb4000c7947 */ /* 0x000fea000383ffff */
.L_x_24:
[----:B-1----:R1:W2:Y:S02]  /*64a0*/  SYNCS.PHASECHK.TRANS64.TRYWAIT P1, [R3+URZ], R0 ;  /* 0x00000000030075a7 */ /* 0x0022a4000802017f */
[----:B--2---:R-:W-:Y:S05]  /*64b0*/  @!P1 NANOSLEEP.SYNCS 0x989680 ;  /* 0x009896800000995d */ /* 0x004fea0003900000 */
[----:B------:R-:W2:Y:S02]  /*64c0*/  @!P1 SYNCS.PHASECHK.TRANS64 P1, [R3+URZ], R0 ;  /* 0x00000000030095a7 */ /* 0x000ea4000802007f */
[----:B--2---:R-:W-:Y:S05]  /*64d0*/  @!P1 BRA `(.L_x_24) ;  /* 0xfffffffc00f09947 */ /* 0x004fea000383ffff */
[----:B------:R-:W-:Y:S05]  /*64e0*/  BRA `(.L_x_23) ;  /* 0xffffffb400787947 */ /* 0x000fea000383ffff */
.L_x_29:
[----:B-1----:R-:W-:-:S04]  /*64f0*/  IMAD.U32 R5, RZ, RZ, UR4 ;  /* 0x00000004ff057e24 */ /* 0x002fc8000f8e00ff */
[----:B------:R1:W2:Y:S03]  /*6500*/  SYNCS.PHASECHK.TRANS64.TRYWAIT P1, [R5+URZ], R4 ;  /* 0x00000004050075a7 */ /* 0x0002a6000802017f */
[----:B--2---:R-:W-:Y:S05]  /*6510*/  @!P1 NANOSLEEP.SYNCS 0x989680 ;  /* 0x009896800000995d */ /* 0x004fea0003900000 */
[----:B------:R-:W2:Y:S02]  /*6520*/  @!P1 SYNCS.PHASECHK.TRANS64 P1, [R5+URZ], R4 ;  /* 0x00000004050095a7 */ /* 0x000ea4000802007f */
[----:B--2---:R-:W-:Y:S05]  /*6530*/  @!P1 BRA `(.L_x_29) ;  /* 0xfffffffc00ec9947 */ /* 0x004fea000383ffff */
[----:B------:R-:W-:Y:S05]  /*6540*/  BRA `(.L_x_28) ;  /* 0xffffffb800a07947 */ /* 0x000fea000383ffff */
.L_x_37:
[----:B0-----:R-:W-:-:S04]  /*6550*/  IMAD.U32 R3, RZ, RZ, UR43 ;  /* 0x0000002bff037e24 */ /* 0x001fc8000f8e00ff */
[----:B------:R0:W1:Y:S03]  /*6560*/  SYNCS.PHASECHK.TRANS64.TRYWAIT P0, [R3+URZ+0x8], R0 ;  /* 0x00000800030075a7 */ /* 0x000066000800017f */
[----:B-1----:R-:W-:Y:S05]  /*6570*/  @!P0 NANOSLEEP.SYNCS 0x989680 ;  /* 0x009896800000895d */ /* 0x002fea0003900000 */
[----:B------:R-:W1:Y:S02]  /*6580*/  @!P0 SYNCS.PHASECHK.TRANS64 P0, [R3+URZ+0x8], R0 ;  /* 0x00000800030085a7 */ /* 0x000e64000800007f */
[----:B-1----:R-:W-:Y:S05]  /*6590*/  @!P0 BRA `(.L_x_37) ;  /* 0xfffffffc00ec8947 */ /* 0x002fea000383ffff */
[----:B------:R-:W-:Y:S05]  /*65a0*/  BRA `(.L_x_130) ;  /* 0xffffffc000647947 */ /* 0x000fea000383ffff */
.L_x_106:
[----:B------:R-:W-:Y:S01]  /*65b0*/  BSSY B1, `(.L_x_131) ;  /* 0x0000006000017945 */ /* 0x000fe20003800000 */
[----:B------:R-:W-:-:S07]  /*65c0*/  IMAD.MOV.U32 R15, RZ, RZ, -0x1 ;  /* 0xffffffffff0f7424 */ /* 0x000fce00078e00ff */
[----:B-----5:R-:W-:Y:S05]  /*65d0*/  WARPSYNC.COLLECTIVE R15, `(.L_x_132) ;  /* 0x000000000f0c7348 */ /* 0x020fea0003c00000 */
[----:B------:R-:W-:Y:S02]  /*65e0*/  ELECT P6, UR62, PT ;  /* 0x00000000003e782f */ /* 0x000fe400038c0000 */
[----:B------:R-:W-:Y:S01]  /*65f0*/  MOV R14, UR62 ;  /* 0x0000003e000e7c02 */ /* 0x000fe20008000f00 */
[----:B-----5:R-:W-:Y:S10]  /*6600*/  ENDCOLLECTIVE ;  /* 0x000000000000791b */ /* 0x020ff40003800000 */
.L_x_132:
[----:B------:R-:W-:Y:S05]  /*6610*/  BSYNC B1 ;  /* 0x0000000000017941 */ /* 0x000fea0003800000 */
.L_x_131:
[----:B------:R-:W-:Y:S05]  /*6620*/  BRA `(.L_x_133) ;  /* 0xffffffec00507947 */ /* 0x000fea000383ffff */
.L_x_109:
[----:B-1----:R1:W2:Y:S02]  /*6630*/  SYNCS.PHASECHK.TRANS64.TRYWAIT P1, [R11+URZ+0x38], R6 ;  /* 0x000038060b0075a7 */ /* 0x0022a4000802017f */
[----:B--2---:R-:W-:Y:S05]  /*6640*/  @!P1 NANOSLEEP.SYNCS 0x989680 ;  /* 0x009896800000995d */ /* 0x004fea0003900000 */
[----:B------:R-:W2:Y:S02]  /*6650*/  @!P1 SYNCS.PHASECHK.TRANS64 P1, [R11+URZ+0x38], R6 ;  /* 0x000038060b0095a7 */ /* 0x000ea4000802007f */
[----:B--2---:R-:W-:Y:S05]  /*6660*/  @!P1 BRA `(.L_x_109) ;  /* 0xfffffffc00f09947 */ /* 0x004fea000383ffff */
[----:B------:R-:W-:Y:S05]  /*6670*/  BRA `(.L_x_134) ;  /* 0xffffffec00887947 */ /* 0x000fea000383ffff */
.L_x_118:
[----:B------:R-:W-:Y:S01]  /*6680*/  BSSY B0, `(.L_x_135) ;  /* 0x0000006000007945 */ /* 0x000fe20003800000 */
[----:B------:R-:W-:-:S07]  /*6690*/  IMAD.MOV.U32 R15, RZ, RZ, -0x1 ;  /* 0xffffffffff0f7424 */ /* 0x000fce00078e00ff */
[----:B-----5:R-:W-:Y:S05]  /*66a0*/  WARPSYNC.COLLECTIVE R15, `(.L_x_136) ;  /* 0x000000000f0c7348 */ /* 0x020fea0003c00000 */
[----:B------:R-:W-:Y:S02]  /*66b0*/  ELECT P6, UR62, PT ;  /* 0x00000000003e782f */ /* 0x000fe400038c0000 */
[----:B------:R-:W-:Y:S01]  /*66c0*/  MOV R14, UR62 ;  /* 0x0000003e000e7c02 */ /* 0x000fe20008000f00 */
[----:B-----5:R-:W-:Y:S10]  /*66d0*/  ENDCOLLECTIVE ;  /* 0x000000000000791b */ /* 0x020ff40003800000 */
.L_x_136:
[----:B------:R-:W-:Y:S05]  /*66e0*/  BSYNC B0 ;  /* 0x0000000000007941 */ /* 0x000fea0003800000 */
.L_x_135:
[----:B------:R-:W-:Y:S05]  /*66f0*/  BRA `(.L_x_137) ;  /* 0xfffffff800307947 */ /* 0x000fea000383ffff */
.L_x_122:
[----:B0-----:R0:W1:Y:S02]  /*6700*/  SYNCS.PHASECHK.TRANS64.TRYWAIT P0, [R7+URZ], R2 ;  /* 0x00000002070075a7 */ /* 0x001064000800017f */
[----:B-1----:R-:W-:Y:S05]  /*6710*/  @!P0 NANOSLEEP.SYNCS 0x989680 ;  /* 0x009896800000895d */ /* 0x002fea0003900000 */
[----:B------:R-:W1:Y:S02]  /*6720*/  @!P0 SYNCS.PHASECHK.TRANS64 P0, [R7+URZ], R2 ;  /* 0x00000002070085a7 */ /* 0x000e64000800007f */
[----:B-1----:R-:W-:Y:S05]  /*6730*/  @!P0 BRA `(.L_x_122) ;  /* 0xfffffffc00f08947 */ /* 0x002fea000383ffff */
[----:B------:R-:W-:Y:S05]  /*6740*/  BRA `(.L_x_138) ;  /* 0xfffffff800707947 */ /* 0x000fea000383ffff */
.L_x_123:
[----:B0-----:R0:W1:Y:S02]  /*6750*/  SYNCS.PHASECHK.TRANS64.TRYWAIT P0, [R6+URZ], R3 ;  /* 0x00000003060075a7 */ /* 0x001064000800017f */
[----:B-1----:R-:W-:Y:S05]  /*6760*/  @!P0 NANOSLEEP.SYNCS 0x989680 ;  /* 0x009896800000895d */ /* 0x002fea0003900000 */
[----:B------:R-:W1:Y:S02]  /*6770*/  @!P0 SYNCS.PHASECHK.TRANS64 P0, [R6+URZ], R3 ;  /* 0x00000003060085a7 */ /* 0x000e64000800007f */
[----:B-1----:R-:W-:Y:S05]  /*6780*/  @!P0 BRA `(.L_x_123) ;  /* 0xfffffffc00f08947 */ /* 0x002fea000383ffff */
[----:B------:R-:W-:Y:S05]  /*6790*/  BRA `(.L_x_139) ;  /* 0xfffffff800807947 */ /* 0x000fea000383ffff */
.L_x_124:
[----:B0-----:R0:W1:Y:S02]  /*67a0*/  SYNCS.PHASECHK.TRANS64.TRYWAIT P0, [R7+URZ], R4 ;  /* 0x00000004070075a7 */ /* 0x001064000800017f */
[----:B-1----:R-:W-:Y:S05]  /*67b0*/  @!P0 NANOSLEEP.SYNCS 0x989680 ;  /* 0x009896800000895d */ /* 0x002fea0003900000 */
[----:B------:R-:W1:Y:S02]  /*67c0*/  @!P0 SYNCS.PHASECHK.TRANS64 P0, [R7+URZ], R4 ;  /* 0x00000004070085a7 */ /* 0x000e64000800007f */
[----:B-1----:R-:W-:Y:S05]  /*67d0*/  @!P0 BRA `(.L_x_124) ;  /* 0xfffffffc00f08947 */ /* 0x002fea000383ffff */
[----:B------:R-:W-:Y:S05]  /*67e0*/  BRA `(.L_x_140) ;  /* 0xfffffff800907947 */ /* 0x000fea000383ffff */
.L_x_125:
[----:B0-----:R0:W1:Y:S02]  /*67f0*/  SYNCS.PHASECHK.TRANS64.TRYWAIT P0, [R6+URZ], R3 ;  /* 0x00000003060075a7 */ /* 0x001064000800017f */
[----:B-1----:R-:W-:Y:S05]  /*6800*/  @!P0 NANOSLEEP.SYNCS 0x989680 ;  /* 0x009896800000895d */ /* 0x002fea0003900000 */
[----:B------:R-:W1:Y:S02]  /*6810*/  @!P0 SYNCS.PHASECHK.TRANS64 P0, [R6+URZ], R3 ;  /* 0x00000003060085a7 */ /* 0x000e64000800007f */
[----:B-1----:R-:W-:Y:S05]  /*6820*/  @!P0 BRA `(.L_x_125) ;  /* 0xfffffffc00f08947 */ /* 0x002fea000383ffff */
[----:B------:R-:W-:Y:S05]  /*6830*/  BRA `(.L_x_141) ;  /* 0xfffffff800a07947 */ /* 0x000fea000383ffff */
.L_x_126:
[----:B0-----:R0:W1:Y:S02]  /*6840*/  SYNCS.PHASECHK.TRANS64.TRYWAIT P0, [R7+URZ], R4 ;  /* 0x00000004070075a7 */ /* 0x001064000800017f */
[----:B-1----:R-:W-:Y:S05]  /*6850*/  @!P0 NANOSLEEP.SYNCS 0x989680 ;  /* 0x009896800000895d */ /* 0x002fea0003900000 */
[----:B------:R-:W1:Y:S02]  /*6860*/  @!P0 SYNCS.PHASECHK.TRANS64 P0, [R7+URZ], R4 ;  /* 0x00000004070085a7 */ /* 0x000e64000800007f */
[----:B-1----:R-:W-:Y:S05]  /*6870*/  @!P0 BRA `(.L_x_126) ;  /* 0xfffffffc00f08947 */ /* 0x002fea000383ffff */
[----:B------:R-:W-:Y:S05]  /*6880*/  BRA `(.L_x_142) ;  /* 0xfffffff800b07947 */ /* 0x000fea000383ffff */
.L_x_127:
[----:B-1----:R1:W2:Y:S02]  /*6890*/  SYNCS.PHASECHK.TRANS64.TRYWAIT P0, [R6+URZ], R3 ;  /* 0x00000003060075a7 */ /* 0x0022a4000800017f */
[----:B--2---:R-:W-:Y:S05]  /*68a0*/  @!P0 NANOSLEEP.SYNCS 0x989680 ;  /* 0x009896800000895d */ /* 0x004fea0003900000 */
[----:B------:R-:W2:Y:S02]  /*68b0*/  @!P0 SYNCS.PHASECHK.TRANS64 P0, [R6+URZ], R3 ;  /* 0x00000003060085a7 */ /* 0x000ea4000800007f */
[----:B--2---:R-:W-:Y:S05]  /*68c0*/  @!P0 BRA `(.L_x_127) ;  /* 0xfffffffc00f08947 */ /* 0x004fea000383ffff */
[----:B------:R-:W-:Y:S05]  /*68d0*/  BRA `(.L_x_143) ;  /* 0xfffffff800b87947 */ /* 0x000fea000383ffff */
.L_x_144:
[----:B------:R-:W-:-:S00]  /*68e0*/  BRA `(.L_x_144) ;  /* 0xfffffffc00fc7947 */ /* 0x000fc0000383ffff */
[----:B------:R-:W-:-:S00]  /*68f0*/  NOP ;  /* 0x0000000000007918 */ /* 0x000fc00000000000 */
        /* <DEDUP_REMOVED lines=8> */
.L_x_145:


//--------------------- .nv.global.init           --------------------------
	.section	.nv.global.init,"aw",@progbits
.nv.global.init:
	.type		$str$22,@object
	.size		$str$22,($str$23 - $str$22)
$str$22:
        /*0000*/ 	.byte	0x6b, 0x5f, 0x74, 0x69, 0x6c, 0x65, 0x5f, 0x63, 0x6f, 0x75, 0x6e, 0x74, 0x20, 0x3e, 0x3d, 0x20
        /*0010*/ 	.byte	0x31, 0x00
	.type		$str$23,@object
	.size		$str$23,(__unnamed_1 - $str$23)
$str$23:
        /*0012*/ 	.byte	0x2f, 0x74, 0x6d, 0x70, 0x2f, 0x63, 0x75, 0x74, 0x6c, 0x61, 0x73, 0x73, 0x5f, 0x73, 0x77, 0x65
        /*0022*/ 	.byte	0x65, 0x70, 0x5f, 0x73, 0x72, 0x63, 0x2f, 0x69, 0x6e, 0x63, 0x6c, 0x75, 0x64, 0x65, 0x2f, 0x63
        /*0032*/ 	.byte	0x75, 0x74, 0x6c, 0x61, 0x73, 0x73, 0x2f, 0x67, 0x65, 0x6d, 0x6d, 0x2f, 0x63, 0x6f, 0x6c, 0x6c
        /*0042*/ 	.byte	0x65, 0x63, 0x74, 0x69, 0x76, 0x65, 0x2f, 0x73, 0x6d, 0x39, 0x30, 0x5f, 0x6d, 0x6d, 0x61, 0x5f
        /*0052*/ 	.byte	0x74, 0x6d, 0x61, 0x5f, 0x67, 0x6d, 0x6d, 0x61, 0x5f, 0x73, 0x73, 0x5f, 0x77, 0x61, 0x72, 0x70
        /*0062*/ 	.byte	0x73, 0x70, 0x65, 0x63, 0x69, 0x61, 0x6c, 0x69, 0x7a, 0x65, 0x64, 0x2e, 0x68, 0x70, 0x70, 0x00
	.type		__unnamed_1,@object
	.size		__unnamed_1,(.L_0 - __unnamed_1)
__unnamed_1:
        /*0072*/ 	.byte	0x76, 0x6f, 0x69, 0x64, 0x20, 0x63, 0x75, 0x74, 0x6c, 0x61, 0x73, 0x73, 0x3a, 0x3a, 0x67, 0x65
        /* <DEDUP_REMOVED lines=180> */
        /*0bc2*/ 	.byte	0x64, 0x65, 0x6e, 0x74, 0x69, 0x74, 0x79, 0x5d, 0x00
.L_0:


//--------------------- .nv.shared._ZN7cutlass13device_kernelINS_4gemm6kernel13GemmUniversalIN4cute5tupleIJiiiiEEENS1_10collective13CollectiveMmaINS1_34MainloopSm90TmaGmmaWarpSpecializedILi7ENS5_IJNS4_1CILi4EEENSA_ILi2EEENSA_ILi1EEEEEENS1_32KernelTmaWarpSpecializedPingpongEEENS5_IJNSA_ILi64EEESH_NSA_ILi128EEEEEENS_6half_tENS5_IJlSD_lEEESK_SL_NS4_8TiledMMAINS4_8MMA_AtomIJNS4_4SM904GMMA25MMA_64x64x16_F32F16F16_SSILNSP_5MajorE0ELSR_0ELNSP_7ScaleInE1ELSS_1EEEEEENS4_6LayoutINS5_IJSD_SD_SD_EEENS5_IJNSA_ILi0EEESX_SX_EEEEENS5_IJNS4_10UnderscoreES10_S10_EEEEENS4_23SM90_TMA_LOAD_MULTICASTENS4_14ComposedLayoutINS4_7SwizzleILi3ELi4ELi3EEENS4_18smem_ptr_flag_bitsILi16EEENSV_INS5_IJNSA_ILi8EEESH_EEENS5_IJSH_SD_EEEEEEEvNS4_8identityES13_S1D_vS1E_EENS_8epilogue10collective6detail29Sm90TmaWarpSpecializedAdapterINS1H_15DefaultEpilogueISK_SL_SL_NS1G_6thread17LinearCombinationISK_Li1EffLNS1L_9ScaleType4KindE0ELNS_15FloatRoundStyleE2ESK_EENS1_15EpilogueDefaultEEEEEvvEEEEvNT_6ParamsE --------------------------
	.section	.nv.shared._ZN7cutlass13device_kernelINS_4gemm6kernel13GemmUniversalIN4cute5tupleIJiiiiEEENS1_10collective13CollectiveMmaINS1_34MainloopSm90TmaGmmaWarpSpecializedILi7ENS5_IJNS4_1CILi4EEENSA_ILi2EEENSA_ILi1EEEEEENS1_32KernelTmaWarpSpecializedPingpongEEENS5_IJNSA_ILi64EEESH_NSA_ILi128EEEEEENS_6half_tENS5_IJlSD_lEEESK_SL_NS4_8TiledMMAINS4_8MMA_AtomIJNS4_4SM904GMMA25MMA_64x64x16_F32F16F16_SSILNSP_5MajorE0ELSR_0ELNSP_7ScaleInE1ELSS_1EEEEEENS4_6LayoutINS5_IJSD_SD_SD_EEENS5_IJNSA_ILi0EEESX_SX_EEEEENS5_IJNS4_10UnderscoreES10_S10_EEEEENS4_23SM90_TMA_LOAD_MULTICASTENS4_14ComposedLayoutINS4_7SwizzleILi3ELi4ELi3EEENS4_18smem_ptr_flag_bitsILi16EEENSV_INS5_IJNSA_ILi8EEESH_EEENS5_IJSH_SD_EEEEEEEvNS4_8identityES13_S1D_vS1E_EENS_8epilogue10collective6detail29Sm90TmaWarpSpecializedAdapterINS1H_15DefaultEpilogueISK_SL_SL_NS1G_6thread17LinearCombinationISK_Li1EffLNS1L_9ScaleType4KindE0ELNS_15FloatRoundStyleE2ESK_EENS1_15EpilogueDefaultEEEEEvvEEEEvNT_6ParamsE,"aw",@nobits
	.sectionflags	@""
	.align	16
	.zero		1024


//--------------------- .nv.shared.reserved.0     --------------------------
	.section	.nv.shared.reserved.0,"aw",@nobits
	.weak		__nv_reservedSMEM_offset_0_alias
	.size		__nv_reservedSMEM_offset_0_alias, 0, 0
	.other		__nv_reservedSMEM_offset_0_alias,@"STO_CUDA_RESERVED_SHARED STV_DEFAULT"
__nv_reservedSMEM_offset_0_alias:
	.zero		0


//--------------------- .nv.global                --------------------------
	.section	.nv.global,"aw",@nobits
.nv.global:
	.type		_ZN40_INTERNAL_b38677a4_4_k_cu_6e45edd4_250144cute1_E,@object
	.size		_ZN40_INTERNAL_b38677a4_4_k_cu_6e45edd4_250144cute1_E,(_ZN40_INTERNAL_b38677a4_4_k_cu_6e45edd4_250144cuda3std3__45__cpo6cbeginE - _ZN40_INTERNAL_b38677a4_4_k_cu_6e45edd4_250144cute1_E)
_ZN40_INTERNAL_b38677a4_4_k_cu_6e45edd4_250144cute1_E:
	.zero		1
	.type		_ZN40_INTERNAL_b38677a4_4_k_cu_6e45edd4_250144cuda3std3__45__cpo6cbeginE,@object
	.size		_ZN40_INTERNAL_b38677a4_4_k_cu_6e45edd4_250144cuda3std3__45__cpo6cbeginE,(_ZN40_INTERNAL_b38677a4_4_k_cu_6e45edd4_250144cuda3std3__48in_placeE - _ZN40_INTERNAL_b38677a4_4_k_cu_6e45edd4_250144cuda3std3__45__cpo6cbeginE)
_ZN40_INTERNAL_b38677a4_4_k_cu_6e45edd4_250144cuda3std3__45__cpo6cbeginE:
	.zero		1
	.type		_ZN40_INTERNAL_b38677a4_4_k_cu_6e45edd4_250144cuda3std3__48in_placeE,@object
	.size		_ZN40_INTERNAL_b38677a4_4_k_cu_6e45edd4_250144cuda3std3__48in_placeE,(_ZN40_INTERNAL_b38677a4_4_k_cu_6e45edd4_250144cuda3std6ranges3__45__cpo9iter_moveE - _ZN40_INTERNAL_b38677a4_4_k_cu_6e45edd4_250144cuda3std3__48in_placeE)
_ZN40_INTERNAL_b38677a4_4_k_cu_6e45edd4_250144cuda3std3__48in_placeE:
	.zero		1
	.type		_ZN40_INTERNAL_b38677a4_4_k_cu_6e45edd4_250144cuda3std6ranges3__45__cpo9iter_moveE,@object
	.size		_ZN40_INTERNAL_b38677a4_4_k_cu_6e45edd4_250144cuda3std6ranges3__45__cpo9iter_moveE,(_ZN40_INTERNAL_b38677a4_4_k_cu_6e45edd4_250144cuda3std3__45__cpo5beginE - _ZN40_INTERNAL_b38677a4_4_k_cu_6e45edd4_250144cuda3std6ranges3__45__cpo9iter_moveE)
_ZN40_INTERNAL_b38677a4_4_k_cu_6e45edd4_250144cuda3std6ranges3__45__cpo9iter_moveE:
	.zero		1
	.type		_ZN40_INTERNAL_b38677a4_4_k_cu_6e45edd4_250144cuda3std3__45__cpo5beginE,@object
	.size		_ZN40_INTERNAL_b38677a4_4_k_cu_6e45edd4_250144cuda3std3__45__cpo5beginE,(_ZN40_INTERNAL_b38677a4_4_k_cu_6e45edd4_250144cuda3std3__442_GLOBAL__N__b38677a4_4_k_cu_6e45edd4_250146ignoreE - _ZN40_INTERNAL_b38677a4_4_k_cu_6e45edd4_250144cuda3std3__45__cpo5beginE)
_ZN40_INTERNAL_b38677a4_4_k_cu_6e45edd4_250144cuda3std3__45__cpo5beginE:
	.zero		1
	.type		_ZN40_INTERNAL_b38677a4_4_k_cu_6e45edd4_250144cuda3std3__442_GLOBAL__N__b38677a4_4_k_cu_6e45edd4_250146ignoreE,@object
	.size		_ZN40_INTERNAL_b38677a4_4_k_cu_6e45edd4_250144cuda3std3__442_GLOBAL__N__b38677a4_4_k_cu_6e45edd4_250146ignoreE,(_ZN40_INTERNAL_b38677a4_4_k_cu_6e45edd4_250144cute7productE - _ZN40_INTERNAL_b38677a4_4_k_cu_6e45edd4_250144cuda3std3__442_GLOBAL__N__b38677a4_4_k_cu_6e45edd4_250146ignoreE)
_ZN40_INTERNAL_b38677a4_4_k_cu_6e45edd4_250144cuda3std3__442_GLOBAL__N__b38677a4_4_k_cu_6e45edd4_250146ignoreE:
	.zero		1
	.type		_ZN40_INTERNAL_b38677a4_4_k_cu_6e45edd4_250144cute7productE,@object
	.size		_ZN40_INTERNAL_b38677a4_4_k_cu_6e45edd4_250144cute7productE,(_ZN40_INTERNAL_b38677a4_4_k_cu_6e45edd4_250144cuda3std3__45__cpo3endE - _ZN40_INTERNAL_b38677a4_4_k_cu_6e45edd4_250144cute7productE)
_ZN40_INTERNAL_b38677a4_4_k_cu_6e45edd4_250144cute7productE:
	.zero		1
	.type		_ZN40_INTERNAL_b38677a4_4_k_cu_6e45edd4_250144cuda3std3__45__cpo3endE,@object
	.size		_ZN40_INTERNAL_b38677a4_4_k_cu_6e45edd4_250144cuda3std3__45__cpo3endE,(_ZN40_INTERNAL_b38677a4_4_k_cu_6e45edd4_250144cuda3std3__419piecewise_constructE - _ZN40_INTERNAL_b38677a4_4_k_cu_6e45edd4_250144cuda3std3__45__cpo3endE)
_ZN40_INTERNAL_b38677a4_4_k_cu_6e45edd4_250144cuda3std3__45__cpo3endE:
	.zero		1
	.type		_ZN40_INTERNAL_b38677a4_4_k_cu_6e45edd4_250144cuda3std3__419piecewise_constructE,@object
	.size		_ZN40_INTERNAL_b38677a4_4_k_cu_6e45edd4_250144cuda3std3__419piecewise_constructE,(_ZN40_INTERNAL_b38677a4_4_k_cu_6e45edd4_250144cuda3std3__45__cpo4cendE - _ZN40_INTERNAL_b38677a4_4_k_cu_6e45edd4_250144cuda3std3__419piecewise_constructE)
_ZN40_INTERNAL_b38677a4_4_k_cu_6e45edd4_250144cuda3std3__419piecewise_constructE:
	.zero		1
	.type		_ZN40_INTERNAL_b38677a4_4_k_cu_6e45edd4_250144cuda3std3__45__cpo4cendE,@object
	.size		_ZN40_INTERNAL_b38677a4_4_k_cu_6e45edd4_250144cuda3std3__45__cpo4cendE,(_ZN40_INTERNAL_b38677a4_4_k_cu_6e45edd4_250144cuda3std6ranges3__45__cpo4swapE - _ZN40_INTERNAL_b38677a4_4_k_cu_6e45edd4_250144cuda3std3__45__cpo4cendE)
_ZN40_INTERNAL_b38677a4_4_k_cu_6e45edd4_250144cuda3std3__45__cpo4cendE:
	.zero		1
	.type		_ZN40_INTERNAL_b38677a4_4_k_cu_6e45edd4_250144cuda3std6ranges3__45__cpo4swapE,@object
	.size		_ZN40_INTERNAL_b38677a4_4_k_cu_6e45edd4_250144cuda3std6ranges3__45__cpo4swapE,(.L_8 - _ZN40_INTERNAL_b38677a4_4_k_cu_6e45edd4_250144cuda3std6ranges3__45__cpo4swapE)
_ZN40_INTERNAL_b38677a4_4_k_cu_6e45edd4_250144cuda3std6ranges3__45__cpo4swapE:
	.zero		1
.L_8:


//--------------------- .nv.constant0._ZN7cutlass13device_kernelINS_4gemm6kernel13GemmUniversalIN4cute5tupleIJiiiiEEENS1_10collective13CollectiveMmaINS1_34MainloopSm90TmaGmmaWarpSpecializedILi7ENS5_IJNS4_1CILi4EEENSA_ILi2EEENSA_ILi1EEEEEENS1_32KernelTmaWarpSpecializedPingpongEEENS5_IJNSA_ILi64EEESH_NSA_ILi128EEEEEENS_6half_tENS5_IJlSD_lEEESK_SL_NS4_8TiledMMAINS4_8MMA_AtomIJNS4_4SM904GMMA25MMA_64x64x16_F32F16F16_SSILNSP_5MajorE0ELSR_0ELNSP_7ScaleInE1ELSS_1EEEEEENS4_6LayoutINS5_IJSD_SD_SD_EEENS5_IJNSA_ILi0EEESX_SX_EEEEENS5_IJNS4_10UnderscoreES10_S10_EEEEENS4_23SM90_TMA_LOAD_MULTICASTENS4_14ComposedLayoutINS4_7SwizzleILi3ELi4ELi3EEENS4_18smem_ptr_flag_bitsILi16EEENSV_INS5_IJNSA_ILi8EEESH_EEENS5_IJSH_SD_EEEEEEEvNS4_8identityES13_S1D_vS1E_EENS_8epilogue10collective6detail29Sm90TmaWarpSpecializedAdapterINS1H_15DefaultEpilogueISK_SL_SL_NS1G_6thread17LinearCombinationISK_Li1EffLNS1L_9ScaleType4KindE0ELNS_15FloatRoundStyleE2ESK_EENS1_15EpilogueDefaultEEEEEvvEEEEvNT_6ParamsE --------------------------
	.section	.nv.constant0._ZN7cutlass13device_kernelINS_4gemm6kernel13GemmUniversalIN4cute5tupleIJiiiiEEENS1_10collective13CollectiveMmaINS1_34MainloopSm90TmaGmmaWarpSpecializedILi7ENS5_IJNS4_1CILi4EEENSA_ILi2EEENSA_ILi1EEEEEENS1_32KernelTmaWarpSpecializedPingpongEEENS5_IJNSA_ILi64EEESH_NSA_ILi128EEEEEENS_6half_tENS5_IJlSD_lEEESK_SL_NS4_8TiledMMAINS4_8MMA_AtomIJNS4_4SM904GMMA25MMA_64x64x16_F32F16F16_SSILNSP_5MajorE0ELSR_0ELNSP_7ScaleInE1ELSS_1EEEEEENS4_6LayoutINS5_IJSD_SD_SD_EEENS5_IJNSA_ILi0EEESX_SX_EEEEENS5_IJNS4_10UnderscoreES10_S10_EEEEENS4_23SM90_TMA_LOAD_MULTICASTENS4_14ComposedLayoutINS4_7SwizzleILi3ELi4ELi3EEENS4_18smem_ptr_flag_bitsILi16EEENSV_INS5_IJNSA_ILi8EEESH_EEENS5_IJSH_SD_EEEEEEEvNS4_8identityES13_S1D_vS1E_EENS_8epilogue10collective6detail29Sm90TmaWarpSpecializedAdapterINS1H_15DefaultEpilogueISK_SL_SL_NS1G_6thread17LinearCombinationISK_Li1EffLNS1L_9ScaleType4KindE0ELNS_15FloatRoundStyleE2ESK_EENS1_15EpilogueDefaultEEEEEvvEEEEvNT_6ParamsE,"a",@progbits
	.sectionflags	@""
	.align	4
.nv.constant0._ZN7cutlass13device_kernelINS_4gemm6kernel13GemmUniversalIN4cute5tupleIJiiiiEEENS1_10collective13CollectiveMmaINS1_34MainloopSm90TmaGmmaWarpSpecializedILi7ENS5_IJNS4_1CILi4EEENSA_ILi2EEENSA_ILi1EEEEEENS1_32KernelTmaWarpSpecializedPingpongEEENS5_IJNSA_ILi64EEESH_NSA_ILi128EEEEEENS_6half_tENS5_IJlSD_lEEESK_SL_NS4_8TiledMMAINS4_8MMA_AtomIJNS4_4SM904GMMA25MMA_64x64x16_F32F16F16_SSILNSP_5MajorE0ELSR_0ELNSP_7ScaleInE1ELSS_1EEEEEENS4_6LayoutINS5_IJSD_SD_SD_EEENS5_IJNSA_ILi0EEESX_SX_EEEEENS5_IJNS4_10UnderscoreES10_S10_EEEEENS4_23SM90_TMA_LOAD_MULTICASTENS4_14ComposedLayoutINS4_7SwizzleILi3ELi4ELi3EEENS4_18smem_ptr_flag_bitsILi16EEENSV_INS5_IJNSA_ILi8EEESH_EEENS5_IJSH_SD_EEEEEEEvNS4_8identityES13_S1D_vS1E_EENS_8epilogue10collective6detail29Sm90TmaWarpSpecializedAdapterINS1H_15DefaultEpilogueISK_SL_SL_NS1G_6thread17LinearCombinationISK_Li1EffLNS1L_9ScaleType4KindE0ELNS_15FloatRoundStyleE2ESK_EENS1_15EpilogueDefaultEEEEEvvEEEEvNT_6ParamsE:
	.zero		1664


//--------------------- SYMBOLS --------------------------

	.type		.nv.reservedSmem.offset0,@object
	.size		.nv.reservedSmem.offset0,0x4
	.type		__assertfail,@function
